//
// Generated by NVIDIA NVVM Compiler
//
// Compiler Build ID: CL-36424714
// Cuda compilation tools, release 13.0, V13.0.88
// Based on NVVM 20.0.0
//

.version 9.0
.target sm_100
.address_size 64

// _ZZ12bitonic_sortPiE6shared has been demoted

.entry _Z12bitonic_sortPi(
	.param .u64 .ptr .align 1 _Z12bitonic_sortPi_param_0
)
{
	.reg .pred 	%p<183>;
	.reg .b32 	%r<246>;
	.reg .b64 	%rd<5>;
	// demoted variable
	.shared .align 4 .b8 _ZZ12bitonic_sortPiE6shared[2048];
	ld.param.u64 	%rd2, [_Z12bitonic_sortPi_param_0];
	cvta.to.global.u64 	%rd3, %rd2;
	mov.u32 	%r1, %tid.x;
	mov.u32 	%r211, %ctaid.x;
	mov.u32 	%r212, %ntid.x;
	mad.lo.s32 	%r2, %r211, %r212, %r1;
	setp.gt.u32 	%p1, %r2, 524287;
	mul.wide.u32 	%rd4, %r2, 4;
	add.s64 	%rd1, %rd3, %rd4;
	shl.b32 	%r213, %r1, 2;
	mov.u32 	%r214, _ZZ12bitonic_sortPiE6shared;
	add.s32 	%r3, %r214, %r213;
	@%p1 bra 	$L__BB0_2;
	ld.global.u32 	%r215, [%rd1];
	st.shared.u32 	[%r3], %r215;
$L__BB0_2:
	bar.sync 	0;
	xor.b32  	%r4, %r1, 1;
	setp.le.u32 	%p2, %r4, %r1;
	xor.b32  	%r217, %r213, 4;
	add.s32 	%r5, %r214, %r217;
	@%p2 bra 	$L__BB0_8;
	and.b32  	%r219, %r1, 2;
	setp.ne.s32 	%p3, %r219, 0;
	@%p3 bra 	$L__BB0_6;
	ld.shared.u32 	%r6, [%r3];
	ld.shared.u32 	%r7, [%r5];
	setp.le.s32 	%p5, %r6, %r7;
	@%p5 bra 	$L__BB0_8;
	st.shared.u32 	[%r3], %r7;
	st.shared.u32 	[%r5], %r6;
	bra.uni 	$L__BB0_8;
$L__BB0_6:
	ld.shared.u32 	%r8, [%r5];
	ld.shared.u32 	%r9, [%r3];
	setp.le.s32 	%p4, %r8, %r9;
	@%p4 bra 	$L__BB0_8;
	st.shared.u32 	[%r3], %r8;
	st.shared.u32 	[%r5], %r9;
$L__BB0_8:
	bar.sync 	0;
	and.b32  	%r10, %r1, 4;
	xor.b32  	%r11, %r1, 2;
	setp.le.u32 	%p6, %r11, %r1;
	xor.b32  	%r221, %r213, 8;
	add.s32 	%r12, %r214, %r221;
	@%p6 bra 	$L__BB0_14;
	setp.eq.s32 	%p7, %r10, 0;
	@%p7 bra 	$L__BB0_12;
	ld.shared.u32 	%r13, [%r12];
	ld.shared.u32 	%r14, [%r3];
	setp.le.s32 	%p8, %r13, %r14;
	@%p8 bra 	$L__BB0_14;
	st.shared.u32 	[%r3], %r13;
	st.shared.u32 	[%r12], %r14;
	bra.uni 	$L__BB0_14;
$L__BB0_12:
	ld.shared.u32 	%r15, [%r3];
	ld.shared.u32 	%r16, [%r12];
	setp.le.s32 	%p9, %r15, %r16;
	@%p9 bra 	$L__BB0_14;
	st.shared.u32 	[%r3], %r16;
	st.shared.u32 	[%r12], %r15;
$L__BB0_14:
	setp.le.u32 	%p10, %r4, %r1;
	bar.sync 	0;
	@%p10 bra 	$L__BB0_20;
	setp.eq.s32 	%p11, %r10, 0;
	@%p11 bra 	$L__BB0_18;
	ld.shared.u32 	%r17, [%r5];
	ld.shared.u32 	%r18, [%r3];
	setp.le.s32 	%p12, %r17, %r18;
	@%p12 bra 	$L__BB0_20;
	st.shared.u32 	[%r3], %r17;
	st.shared.u32 	[%r5], %r18;
	bra.uni 	$L__BB0_20;
$L__BB0_18:
	ld.shared.u32 	%r19, [%r3];
	ld.shared.u32 	%r20, [%r5];
	setp.le.s32 	%p13, %r19, %r20;
	@%p13 bra 	$L__BB0_20;
	st.shared.u32 	[%r3], %r20;
	st.shared.u32 	[%r5], %r19;
$L__BB0_20:
	bar.sync 	0;
	and.b32  	%r21, %r1, 8;
	xor.b32  	%r22, %r1, 4;
	setp.le.u32 	%p14, %r22, %r1;
	xor.b32  	%r224, %r213, 16;
	add.s32 	%r23, %r214, %r224;
	@%p14 bra 	$L__BB0_26;
	setp.eq.s32 	%p15, %r21, 0;
	@%p15 bra 	$L__BB0_24;
	ld.shared.u32 	%r24, [%r23];
	ld.shared.u32 	%r25, [%r3];
	setp.le.s32 	%p16, %r24, %r25;
	@%p16 bra 	$L__BB0_26;
	st.shared.u32 	[%r3], %r24;
	st.shared.u32 	[%r23], %r25;
	bra.uni 	$L__BB0_26;
$L__BB0_24:
	ld.shared.u32 	%r26, [%r3];
	ld.shared.u32 	%r27, [%r23];
	setp.le.s32 	%p17, %r26, %r27;
	@%p17 bra 	$L__BB0_26;
	st.shared.u32 	[%r3], %r27;
	st.shared.u32 	[%r23], %r26;
$L__BB0_26:
	setp.le.u32 	%p18, %r11, %r1;
	bar.sync 	0;
	@%p18 bra 	$L__BB0_32;
	setp.eq.s32 	%p19, %r21, 0;
	@%p19 bra 	$L__BB0_30;
	ld.shared.u32 	%r28, [%r12];
	ld.shared.u32 	%r29, [%r3];
	setp.le.s32 	%p20, %r28, %r29;
	@%p20 bra 	$L__BB0_32;
	st.shared.u32 	[%r3], %r28;
	st.shared.u32 	[%r12], %r29;
	bra.uni 	$L__BB0_32;
$L__BB0_30:
	ld.shared.u32 	%r30, [%r3];
	ld.shared.u32 	%r31, [%r12];
	setp.le.s32 	%p21, %r30, %r31;
	@%p21 bra 	$L__BB0_32;
	st.shared.u32 	[%r3], %r31;
	st.shared.u32 	[%r12], %r30;
$L__BB0_32:
	setp.le.u32 	%p22, %r4, %r1;
	bar.sync 	0;
	@%p22 bra 	$L__BB0_38;
	setp.eq.s32 	%p23, %r21, 0;
	@%p23 bra 	$L__BB0_36;
	ld.shared.u32 	%r32, [%r5];
	ld.shared.u32 	%r33, [%r3];
	setp.le.s32 	%p24, %r32, %r33;
	@%p24 bra 	$L__BB0_38;
	st.shared.u32 	[%r3], %r32;
	st.shared.u32 	[%r5], %r33;
	bra.uni 	$L__BB0_38;
$L__BB0_36:
	ld.shared.u32 	%r34, [%r3];
	ld.shared.u32 	%r35, [%r5];
	setp.le.s32 	%p25, %r34, %r35;
	@%p25 bra 	$L__BB0_38;
	st.shared.u32 	[%r3], %r35;
	st.shared.u32 	[%r5], %r34;
$L__BB0_38:
	bar.sync 	0;
	and.b32  	%r36, %r1, 16;
	xor.b32  	%r37, %r1, 8;
	setp.le.u32 	%p26, %r37, %r1;
	xor.b32  	%r227, %r213, 32;
	add.s32 	%r38, %r214, %r227;
	@%p26 bra 	$L__BB0_44;
	setp.eq.s32 	%p27, %r36, 0;
	@%p27 bra 	$L__BB0_42;
	ld.shared.u32 	%r39, [%r38];
	ld.shared.u32 	%r40, [%r3];
	setp.le.s32 	%p28, %r39, %r40;
	@%p28 bra 	$L__BB0_44;
	st.shared.u32 	[%r3], %r39;
	st.shared.u32 	[%r38], %r40;
	bra.uni 	$L__BB0_44;
$L__BB0_42:
	ld.shared.u32 	%r41, [%r3];
	ld.shared.u32 	%r42, [%r38];
	setp.le.s32 	%p29, %r41, %r42;
	@%p29 bra 	$L__BB0_44;
	st.shared.u32 	[%r3], %r42;
	st.shared.u32 	[%r38], %r41;
$L__BB0_44:
	setp.le.u32 	%p30, %r22, %r1;
	bar.sync 	0;
	@%p30 bra 	$L__BB0_50;
	setp.eq.s32 	%p31, %r36, 0;
	@%p31 bra 	$L__BB0_48;
	ld.shared.u32 	%r43, [%r23];
	ld.shared.u32 	%r44, [%r3];
	setp.le.s32 	%p32, %r43, %r44;
	@%p32 bra 	$L__BB0_50;
	st.shared.u32 	[%r3], %r43;
	st.shared.u32 	[%r23], %r44;
	bra.uni 	$L__BB0_50;
$L__BB0_48:
	ld.shared.u32 	%r45, [%r3];
	ld.shared.u32 	%r46, [%r23];
	setp.le.s32 	%p33, %r45, %r46;
	@%p33 bra 	$L__BB0_50;
	st.shared.u32 	[%r3], %r46;
	st.shared.u32 	[%r23], %r45;
$L__BB0_50:
	setp.le.u32 	%p34, %r11, %r1;
	bar.sync 	0;
	@%p34 bra 	$L__BB0_56;
	setp.eq.s32 	%p35, %r36, 0;
	@%p35 bra 	$L__BB0_54;
	ld.shared.u32 	%r47, [%r12];
	ld.shared.u32 	%r48, [%r3];
	setp.le.s32 	%p36, %r47, %r48;
	@%p36 bra 	$L__BB0_56;
	st.shared.u32 	[%r3], %r47;
	st.shared.u32 	[%r12], %r48;
	bra.uni 	$L__BB0_56;
$L__BB0_54:
	ld.shared.u32 	%r49, [%r3];
	ld.shared.u32 	%r50, [%r12];
	setp.le.s32 	%p37, %r49, %r50;
	@%p37 bra 	$L__BB0_56;
	st.shared.u32 	[%r3], %r50;
	st.shared.u32 	[%r12], %r49;
$L__BB0_56:
	setp.le.u32 	%p38, %r4, %r1;
	bar.sync 	0;
	@%p38 bra 	$L__BB0_62;
	setp.eq.s32 	%p39, %r36, 0;
	@%p39 bra 	$L__BB0_60;
	ld.shared.u32 	%r51, [%r5];
	ld.shared.u32 	%r52, [%r3];
	setp.le.s32 	%p40, %r51, %r52;
	@%p40 bra 	$L__BB0_62;
	st.shared.u32 	[%r3], %r51;
	st.shared.u32 	[%r5], %r52;
	bra.uni 	$L__BB0_62;
$L__BB0_60:
	ld.shared.u32 	%r53, [%r3];
	ld.shared.u32 	%r54, [%r5];
	setp.le.s32 	%p41, %r53, %r54;
	@%p41 bra 	$L__BB0_62;
	st.shared.u32 	[%r3], %r54;
	st.shared.u32 	[%r5], %r53;
$L__BB0_62:
	bar.sync 	0;
	and.b32  	%r55, %r1, 32;
	xor.b32  	%r56, %r1, 16;
	setp.le.u32 	%p42, %r56, %r1;
	xor.b32  	%r230, %r213, 64;
	add.s32 	%r57, %r214, %r230;
	@%p42 bra 	$L__BB0_68;
	setp.eq.s32 	%p43, %r55, 0;
	@%p43 bra 	$L__BB0_66;
	ld.shared.u32 	%r58, [%r57];
	ld.shared.u32 	%r59, [%r3];
	setp.le.s32 	%p44, %r58, %r59;
	@%p44 bra 	$L__BB0_68;
	st.shared.u32 	[%r3], %r58;
	st.shared.u32 	[%r57], %r59;
	bra.uni 	$L__BB0_68;
$L__BB0_66:
	ld.shared.u32 	%r60, [%r3];
	ld.shared.u32 	%r61, [%r57];
	setp.le.s32 	%p45, %r60, %r61;
	@%p45 bra 	$L__BB0_68;
	st.shared.u32 	[%r3], %r61;
	st.shared.u32 	[%r57], %r60;
$L__BB0_68:
	setp.le.u32 	%p46, %r37, %r1;
	bar.sync 	0;
	@%p46 bra 	$L__BB0_74;
	setp.eq.s32 	%p47, %r55, 0;
	@%p47 bra 	$L__BB0_72;
	ld.shared.u32 	%r62, [%r38];
	ld.shared.u32 	%r63, [%r3];
	setp.le.s32 	%p48, %r62, %r63;
	@%p48 bra 	$L__BB0_74;
	st.shared.u32 	[%r3], %r62;
	st.shared.u32 	[%r38], %r63;
	bra.uni 	$L__BB0_74;
$L__BB0_72:
	ld.shared.u32 	%r64, [%r3];
	ld.shared.u32 	%r65, [%r38];
	setp.le.s32 	%p49, %r64, %r65;
	@%p49 bra 	$L__BB0_74;
	st.shared.u32 	[%r3], %r65;
	st.shared.u32 	[%r38], %r64;
$L__BB0_74:
	setp.le.u32 	%p50, %r22, %r1;
	bar.sync 	0;
	@%p50 bra 	$L__BB0_80;
	setp.eq.s32 	%p51, %r55, 0;
	@%p51 bra 	$L__BB0_78;
	ld.shared.u32 	%r66, [%r23];
	ld.shared.u32 	%r67, [%r3];
	setp.le.s32 	%p52, %r66, %r67;
	@%p52 bra 	$L__BB0_80;
	st.shared.u32 	[%r3], %r66;
	st.shared.u32 	[%r23], %r67;
	bra.uni 	$L__BB0_80;
$L__BB0_78:
	ld.shared.u32 	%r68, [%r3];
	ld.shared.u32 	%r69, [%r23];
	setp.le.s32 	%p53, %r68, %r69;
	@%p53 bra 	$L__BB0_80;
	st.shared.u32 	[%r3], %r69;
	st.shared.u32 	[%r23], %r68;
$L__BB0_80:
	setp.le.u32 	%p54, %r11, %r1;
	bar.sync 	0;
	@%p54 bra 	$L__BB0_86;
	setp.eq.s32 	%p55, %r55, 0;
	@%p55 bra 	$L__BB0_84;
	ld.shared.u32 	%r70, [%r12];
	ld.shared.u32 	%r71, [%r3];
	setp.le.s32 	%p56, %r70, %r71;
	@%p56 bra 	$L__BB0_86;
	st.shared.u32 	[%r3], %r70;
	st.shared.u32 	[%r12], %r71;
	bra.uni 	$L__BB0_86;
$L__BB0_84:
	ld.shared.u32 	%r72, [%r3];
	ld.shared.u32 	%r73, [%r12];
	setp.le.s32 	%p57, %r72, %r73;
	@%p57 bra 	$L__BB0_86;
	st.shared.u32 	[%r3], %r73;
	st.shared.u32 	[%r12], %r72;
$L__BB0_86:
	setp.le.u32 	%p58, %r4, %r1;
	bar.sync 	0;
	@%p58 bra 	$L__BB0_92;
	setp.eq.s32 	%p59, %r55, 0;
	@%p59 bra 	$L__BB0_90;
	ld.shared.u32 	%r74, [%r5];
	ld.shared.u32 	%r75, [%r3];
	setp.le.s32 	%p60, %r74, %r75;
	@%p60 bra 	$L__BB0_92;
	st.shared.u32 	[%r3], %r74;
	st.shared.u32 	[%r5], %r75;
	bra.uni 	$L__BB0_92;
$L__BB0_90:
	ld.shared.u32 	%r76, [%r3];
	ld.shared.u32 	%r77, [%r5];
	setp.le.s32 	%p61, %r76, %r77;
	@%p61 bra 	$L__BB0_92;
	st.shared.u32 	[%r3], %r77;
	st.shared.u32 	[%r5], %r76;
$L__BB0_92:
	bar.sync 	0;
	and.b32  	%r78, %r1, 64;
	xor.b32  	%r79, %r1, 32;
	setp.le.u32 	%p62, %r79, %r1;
	xor.b32  	%r233, %r213, 128;
	add.s32 	%r80, %r214, %r233;
	@%p62 bra 	$L__BB0_98;
	setp.eq.s32 	%p63, %r78, 0;
	@%p63 bra 	$L__BB0_96;
	ld.shared.u32 	%r81, [%r80];
	ld.shared.u32 	%r82, [%r3];
	setp.le.s32 	%p64, %r81, %r82;
	@%p64 bra 	$L__BB0_98;
	st.shared.u32 	[%r3], %r81;
	st.shared.u32 	[%r80], %r82;
	bra.uni 	$L__BB0_98;
$L__BB0_96:
	ld.shared.u32 	%r83, [%r3];
	ld.shared.u32 	%r84, [%r80];
	setp.le.s32 	%p65, %r83, %r84;
	@%p65 bra 	$L__BB0_98;
	st.shared.u32 	[%r3], %r84;
	st.shared.u32 	[%r80], %r83;
$L__BB0_98:
	setp.le.u32 	%p66, %r56, %r1;
	bar.sync 	0;
	@%p66 bra 	$L__BB0_104;
	setp.eq.s32 	%p67, %r78, 0;
	@%p67 bra 	$L__BB0_102;
	ld.shared.u32 	%r85, [%r57];
	ld.shared.u32 	%r86, [%r3];
	setp.le.s32 	%p68, %r85, %r86;
	@%p68 bra 	$L__BB0_104;
	st.shared.u32 	[%r3], %r85;
	st.shared.u32 	[%r57], %r86;
	bra.uni 	$L__BB0_104;
$L__BB0_102:
	ld.shared.u32 	%r87, [%r3];
	ld.shared.u32 	%r88, [%r57];
	setp.le.s32 	%p69, %r87, %r88;
	@%p69 bra 	$L__BB0_104;
	st.shared.u32 	[%r3], %r88;
	st.shared.u32 	[%r57], %r87;
$L__BB0_104:
	setp.le.u32 	%p70, %r37, %r1;
	bar.sync 	0;
	@%p70 bra 	$L__BB0_110;
	setp.eq.s32 	%p71, %r78, 0;
	@%p71 bra 	$L__BB0_108;
	ld.shared.u32 	%r89, [%r38];
	ld.shared.u32 	%r90, [%r3];
	setp.le.s32 	%p72, %r89, %r90;
	@%p72 bra 	$L__BB0_110;
	st.shared.u32 	[%r3], %r89;
	st.shared.u32 	[%r38], %r90;
	bra.uni 	$L__BB0_110;
$L__BB0_108:
	ld.shared.u32 	%r91, [%r3];
	ld.shared.u32 	%r92, [%r38];
	setp.le.s32 	%p73, %r91, %r92;
	@%p73 bra 	$L__BB0_110;
	st.shared.u32 	[%r3], %r92;
	st.shared.u32 	[%r38], %r91;
$L__BB0_110:
	setp.le.u32 	%p74, %r22, %r1;
	bar.sync 	0;
	@%p74 bra 	$L__BB0_116;
	setp.eq.s32 	%p75, %r78, 0;
	@%p75 bra 	$L__BB0_114;
	ld.shared.u32 	%r93, [%r23];
	ld.shared.u32 	%r94, [%r3];
	setp.le.s32 	%p76, %r93, %r94;
	@%p76 bra 	$L__BB0_116;
	st.shared.u32 	[%r3], %r93;
	st.shared.u32 	[%r23], %r94;
	bra.uni 	$L__BB0_116;
$L__BB0_114:
	ld.shared.u32 	%r95, [%r3];
	ld.shared.u32 	%r96, [%r23];
	setp.le.s32 	%p77, %r95, %r96;
	@%p77 bra 	$L__BB0_116;
	st.shared.u32 	[%r3], %r96;
	st.shared.u32 	[%r23], %r95;
$L__BB0_116:
	setp.le.u32 	%p78, %r11, %r1;
	bar.sync 	0;
	@%p78 bra 	$L__BB0_122;
	setp.eq.s32 	%p79, %r78, 0;
	@%p79 bra 	$L__BB0_120;
	ld.shared.u32 	%r97, [%r12];
	ld.shared.u32 	%r98, [%r3];
	setp.le.s32 	%p80, %r97, %r98;
	@%p80 bra 	$L__BB0_122;
	st.shared.u32 	[%r3], %r97;
	st.shared.u32 	[%r12], %r98;
	bra.uni 	$L__BB0_122;
$L__BB0_120:
	ld.shared.u32 	%r99, [%r3];
	ld.shared.u32 	%r100, [%r12];
	setp.le.s32 	%p81, %r99, %r100;
	@%p81 bra 	$L__BB0_122;
	st.shared.u32 	[%r3], %r100;
	st.shared.u32 	[%r12], %r99;
$L__BB0_122:
	setp.le.u32 	%p82, %r4, %r1;
	bar.sync 	0;
	@%p82 bra 	$L__BB0_128;
	setp.eq.s32 	%p83, %r78, 0;
	@%p83 bra 	$L__BB0_126;
	ld.shared.u32 	%r101, [%r5];
	ld.shared.u32 	%r102, [%r3];
	setp.le.s32 	%p84, %r101, %r102;
	@%p84 bra 	$L__BB0_128;
	st.shared.u32 	[%r3], %r101;
	st.shared.u32 	[%r5], %r102;
	bra.uni 	$L__BB0_128;
$L__BB0_126:
	ld.shared.u32 	%r103, [%r3];
	ld.shared.u32 	%r104, [%r5];
	setp.le.s32 	%p85, %r103, %r104;
	@%p85 bra 	$L__BB0_128;
	st.shared.u32 	[%r3], %r104;
	st.shared.u32 	[%r5], %r103;
$L__BB0_128:
	bar.sync 	0;
	and.b32  	%r105, %r1, 128;
	xor.b32  	%r106, %r1, 64;
	setp.le.u32 	%p86, %r106, %r1;
	xor.b32  	%r236, %r213, 256;
	add.s32 	%r107, %r214, %r236;
	@%p86 bra 	$L__BB0_134;
	setp.eq.s32 	%p87, %r105, 0;
	@%p87 bra 	$L__BB0_132;
	ld.shared.u32 	%r108, [%r107];
	ld.shared.u32 	%r109, [%r3];
	setp.le.s32 	%p88, %r108, %r109;
	@%p88 bra 	$L__BB0_134;
	st.shared.u32 	[%r3], %r108;
	st.shared.u32 	[%r107], %r109;
	bra.uni 	$L__BB0_134;
$L__BB0_132:
	ld.shared.u32 	%r110, [%r3];
	ld.shared.u32 	%r111, [%r107];
	setp.le.s32 	%p89, %r110, %r111;
	@%p89 bra 	$L__BB0_134;
	st.shared.u32 	[%r3], %r111;
	st.shared.u32 	[%r107], %r110;
$L__BB0_134:
	setp.le.u32 	%p90, %r79, %r1;
	bar.sync 	0;
	@%p90 bra 	$L__BB0_140;
	setp.eq.s32 	%p91, %r105, 0;
	@%p91 bra 	$L__BB0_138;
	ld.shared.u32 	%r112, [%r80];
	ld.shared.u32 	%r113, [%r3];
	setp.le.s32 	%p92, %r112, %r113;
	@%p92 bra 	$L__BB0_140;
	st.shared.u32 	[%r3], %r112;
	st.shared.u32 	[%r80], %r113;
	bra.uni 	$L__BB0_140;
$L__BB0_138:
	ld.shared.u32 	%r114, [%r3];
	ld.shared.u32 	%r115, [%r80];
	setp.le.s32 	%p93, %r114, %r115;
	@%p93 bra 	$L__BB0_140;
	st.shared.u32 	[%r3], %r115;
	st.shared.u32 	[%r80], %r114;
$L__BB0_140:
	setp.le.u32 	%p94, %r56, %r1;
	bar.sync 	0;
	@%p94 bra 	$L__BB0_146;
	setp.eq.s32 	%p95, %r105, 0;
	@%p95 bra 	$L__BB0_144;
	ld.shared.u32 	%r116, [%r57];
	ld.shared.u32 	%r117, [%r3];
	setp.le.s32 	%p96, %r116, %r117;
	@%p96 bra 	$L__BB0_146;
	st.shared.u32 	[%r3], %r116;
	st.shared.u32 	[%r57], %r117;
	bra.uni 	$L__BB0_146;
$L__BB0_144:
	ld.shared.u32 	%r118, [%r3];
	ld.shared.u32 	%r119, [%r57];
	setp.le.s32 	%p97, %r118, %r119;
	@%p97 bra 	$L__BB0_146;
	st.shared.u32 	[%r3], %r119;
	st.shared.u32 	[%r57], %r118;
$L__BB0_146:
	setp.le.u32 	%p98, %r37, %r1;
	bar.sync 	0;
	@%p98 bra 	$L__BB0_152;
	setp.eq.s32 	%p99, %r105, 0;
	@%p99 bra 	$L__BB0_150;
	ld.shared.u32 	%r120, [%r38];
	ld.shared.u32 	%r121, [%r3];
	setp.le.s32 	%p100, %r120, %r121;
	@%p100 bra 	$L__BB0_152;
	st.shared.u32 	[%r3], %r120;
	st.shared.u32 	[%r38], %r121;
	bra.uni 	$L__BB0_152;
$L__BB0_150:
	ld.shared.u32 	%r122, [%r3];
	ld.shared.u32 	%r123, [%r38];
	setp.le.s32 	%p101, %r122, %r123;
	@%p101 bra 	$L__BB0_152;
	st.shared.u32 	[%r3], %r123;
	st.shared.u32 	[%r38], %r122;
$L__BB0_152:
	setp.le.u32 	%p102, %r22, %r1;
	bar.sync 	0;
	@%p102 bra 	$L__BB0_158;
	setp.eq.s32 	%p103, %r105, 0;
	@%p103 bra 	$L__BB0_156;
	ld.shared.u32 	%r124, [%r23];
	ld.shared.u32 	%r125, [%r3];
	setp.le.s32 	%p104, %r124, %r125;
	@%p104 bra 	$L__BB0_158;
	st.shared.u32 	[%r3], %r124;
	st.shared.u32 	[%r23], %r125;
	bra.uni 	$L__BB0_158;
$L__BB0_156:
	ld.shared.u32 	%r126, [%r3];
	ld.shared.u32 	%r127, [%r23];
	setp.le.s32 	%p105, %r126, %r127;
	@%p105 bra 	$L__BB0_158;
	st.shared.u32 	[%r3], %r127;
	st.shared.u32 	[%r23], %r126;
$L__BB0_158:
	setp.le.u32 	%p106, %r11, %r1;
	bar.sync 	0;
	@%p106 bra 	$L__BB0_164;
	setp.eq.s32 	%p107, %r105, 0;
	@%p107 bra 	$L__BB0_162;
	ld.shared.u32 	%r128, [%r12];
	ld.shared.u32 	%r129, [%r3];
	setp.le.s32 	%p108, %r128, %r129;
	@%p108 bra 	$L__BB0_164;
	st.shared.u32 	[%r3], %r128;
	st.shared.u32 	[%r12], %r129;
	bra.uni 	$L__BB0_164;
$L__BB0_162:
	ld.shared.u32 	%r130, [%r3];
	ld.shared.u32 	%r131, [%r12];
	setp.le.s32 	%p109, %r130, %r131;
	@%p109 bra 	$L__BB0_164;
	st.shared.u32 	[%r3], %r131;
	st.shared.u32 	[%r12], %r130;
$L__BB0_164:
	setp.le.u32 	%p110, %r4, %r1;
	bar.sync 	0;
	@%p110 bra 	$L__BB0_170;
	setp.eq.s32 	%p111, %r105, 0;
	@%p111 bra 	$L__BB0_168;
	ld.shared.u32 	%r132, [%r5];
	ld.shared.u32 	%r133, [%r3];
	setp.le.s32 	%p112, %r132, %r133;
	@%p112 bra 	$L__BB0_170;
	st.shared.u32 	[%r3], %r132;
	st.shared.u32 	[%r5], %r133;
	bra.uni 	$L__BB0_170;
$L__BB0_168:
	ld.shared.u32 	%r134, [%r3];
	ld.shared.u32 	%r135, [%r5];
	setp.le.s32 	%p113, %r134, %r135;
	@%p113 bra 	$L__BB0_170;
	st.shared.u32 	[%r3], %r135;
	st.shared.u32 	[%r5], %r134;
$L__BB0_170:
	bar.sync 	0;
	and.b32  	%r136, %r1, 256;
	xor.b32  	%r137, %r1, 128;
	setp.le.u32 	%p114, %r137, %r1;
	xor.b32  	%r239, %r213, 512;
	add.s32 	%r138, %r214, %r239;
	@%p114 bra 	$L__BB0_176;
	setp.eq.s32 	%p115, %r136, 0;
	@%p115 bra 	$L__BB0_174;
	ld.shared.u32 	%r139, [%r138];
	ld.shared.u32 	%r140, [%r3];
	setp.le.s32 	%p116, %r139, %r140;
	@%p116 bra 	$L__BB0_176;
	st.shared.u32 	[%r3], %r139;
	st.shared.u32 	[%r138], %r140;
	bra.uni 	$L__BB0_176;
$L__BB0_174:
	ld.shared.u32 	%r141, [%r3];
	ld.shared.u32 	%r142, [%r138];
	setp.le.s32 	%p117, %r141, %r142;
	@%p117 bra 	$L__BB0_176;
	st.shared.u32 	[%r3], %r142;
	st.shared.u32 	[%r138], %r141;
$L__BB0_176:
	setp.le.u32 	%p118, %r106, %r1;
	bar.sync 	0;
	@%p118 bra 	$L__BB0_182;
	setp.eq.s32 	%p119, %r136, 0;
	@%p119 bra 	$L__BB0_180;
	ld.shared.u32 	%r143, [%r107];
	ld.shared.u32 	%r144, [%r3];
	setp.le.s32 	%p120, %r143, %r144;
	@%p120 bra 	$L__BB0_182;
	st.shared.u32 	[%r3], %r143;
	st.shared.u32 	[%r107], %r144;
	bra.uni 	$L__BB0_182;
$L__BB0_180:
	ld.shared.u32 	%r145, [%r3];
	ld.shared.u32 	%r146, [%r107];
	setp.le.s32 	%p121, %r145, %r146;
	@%p121 bra 	$L__BB0_182;
	st.shared.u32 	[%r3], %r146;
	st.shared.u32 	[%r107], %r145;
$L__BB0_182:
	setp.le.u32 	%p122, %r79, %r1;
	bar.sync 	0;
	@%p122 bra 	$L__BB0_188;
	setp.eq.s32 	%p123, %r136, 0;
	@%p123 bra 	$L__BB0_186;
	ld.shared.u32 	%r147, [%r80];
	ld.shared.u32 	%r148, [%r3];
	setp.le.s32 	%p124, %r147, %r148;
	@%p124 bra 	$L__BB0_188;
	st.shared.u32 	[%r3], %r147;
	st.shared.u32 	[%r80], %r148;
	bra.uni 	$L__BB0_188;
$L__BB0_186:
	ld.shared.u32 	%r149, [%r3];
	ld.shared.u32 	%r150, [%r80];
	setp.le.s32 	%p125, %r149, %r150;
	@%p125 bra 	$L__BB0_188;
	st.shared.u32 	[%r3], %r150;
	st.shared.u32 	[%r80], %r149;
$L__BB0_188:
	setp.le.u32 	%p126, %r56, %r1;
	bar.sync 	0;
	@%p126 bra 	$L__BB0_194;
	setp.eq.s32 	%p127, %r136, 0;
	@%p127 bra 	$L__BB0_192;
	ld.shared.u32 	%r151, [%r57];
	ld.shared.u32 	%r152, [%r3];
	setp.le.s32 	%p128, %r151, %r152;
	@%p128 bra 	$L__BB0_194;
	st.shared.u32 	[%r3], %r151;
	st.shared.u32 	[%r57], %r152;
	bra.uni 	$L__BB0_194;
$L__BB0_192:
	ld.shared.u32 	%r153, [%r3];
	ld.shared.u32 	%r154, [%r57];
	setp.le.s32 	%p129, %r153, %r154;
	@%p129 bra 	$L__BB0_194;
	st.shared.u32 	[%r3], %r154;
	st.shared.u32 	[%r57], %r153;
$L__BB0_194:
	setp.le.u32 	%p130, %r37, %r1;
	bar.sync 	0;
	@%p130 bra 	$L__BB0_200;
	setp.eq.s32 	%p131, %r136, 0;
	@%p131 bra 	$L__BB0_198;
	ld.shared.u32 	%r155, [%r38];
	ld.shared.u32 	%r156, [%r3];
	setp.le.s32 	%p132, %r155, %r156;
	@%p132 bra 	$L__BB0_200;
	st.shared.u32 	[%r3], %r155;
	st.shared.u32 	[%r38], %r156;
	bra.uni 	$L__BB0_200;
$L__BB0_198:
	ld.shared.u32 	%r157, [%r3];
	ld.shared.u32 	%r158, [%r38];
	setp.le.s32 	%p133, %r157, %r158;
	@%p133 bra 	$L__BB0_200;
	st.shared.u32 	[%r3], %r158;
	st.shared.u32 	[%r38], %r157;
$L__BB0_200:
	setp.le.u32 	%p134, %r22, %r1;
	bar.sync 	0;
	@%p134 bra 	$L__BB0_206;
	setp.eq.s32 	%p135, %r136, 0;
	@%p135 bra 	$L__BB0_204;
	ld.shared.u32 	%r159, [%r23];
	ld.shared.u32 	%r160, [%r3];
	setp.le.s32 	%p136, %r159, %r160;
	@%p136 bra 	$L__BB0_206;
	st.shared.u32 	[%r3], %r159;
	st.shared.u32 	[%r23], %r160;
	bra.uni 	$L__BB0_206;
$L__BB0_204:
	ld.shared.u32 	%r161, [%r3];
	ld.shared.u32 	%r162, [%r23];
	setp.le.s32 	%p137, %r161, %r162;
	@%p137 bra 	$L__BB0_206;
	st.shared.u32 	[%r3], %r162;
	st.shared.u32 	[%r23], %r161;
$L__BB0_206:
	setp.le.u32 	%p138, %r11, %r1;
	bar.sync 	0;
	@%p138 bra 	$L__BB0_212;
	setp.eq.s32 	%p139, %r136, 0;
	@%p139 bra 	$L__BB0_210;
	ld.shared.u32 	%r163, [%r12];
	ld.shared.u32 	%r164, [%r3];
	setp.le.s32 	%p140, %r163, %r164;
	@%p140 bra 	$L__BB0_212;
	st.shared.u32 	[%r3], %r163;
	st.shared.u32 	[%r12], %r164;
	bra.uni 	$L__BB0_212;
$L__BB0_210:
	ld.shared.u32 	%r165, [%r3];
	ld.shared.u32 	%r166, [%r12];
	setp.le.s32 	%p141, %r165, %r166;
	@%p141 bra 	$L__BB0_212;
	st.shared.u32 	[%r3], %r166;
	st.shared.u32 	[%r12], %r165;
$L__BB0_212:
	setp.le.u32 	%p142, %r4, %r1;
	bar.sync 	0;
	@%p142 bra 	$L__BB0_218;
	setp.eq.s32 	%p143, %r136, 0;
	@%p143 bra 	$L__BB0_216;
	ld.shared.u32 	%r167, [%r5];
	ld.shared.u32 	%r168, [%r3];
	setp.le.s32 	%p144, %r167, %r168;
	@%p144 bra 	$L__BB0_218;
	st.shared.u32 	[%r3], %r167;
	st.shared.u32 	[%r5], %r168;
	bra.uni 	$L__BB0_218;
$L__BB0_216:
	ld.shared.u32 	%r169, [%r3];
	ld.shared.u32 	%r170, [%r5];
	setp.le.s32 	%p145, %r169, %r170;
	@%p145 bra 	$L__BB0_218;
	st.shared.u32 	[%r3], %r170;
	st.shared.u32 	[%r5], %r169;
$L__BB0_218:
	bar.sync 	0;
	and.b32  	%r171, %r1, 512;
	xor.b32  	%r172, %r1, 256;
	setp.le.u32 	%p146, %r172, %r1;
	@%p146 bra 	$L__BB0_224;
	setp.eq.s32 	%p147, %r171, 0;
	@%p147 bra 	$L__BB0_222;
	shl.b32 	%r241, %r172, 2;
	add.s32 	%r173, %r214, %r241;
	ld.shared.u32 	%r174, [%r173];
	ld.shared.u32 	%r175, [%r3];
	setp.le.s32 	%p148, %r174, %r175;
	@%p148 bra 	$L__BB0_224;
	st.shared.u32 	[%r3], %r174;
	st.shared.u32 	[%r173], %r175;
	bra.uni 	$L__BB0_224;
$L__BB0_222:
	ld.shared.u32 	%r176, [%r3];
	shl.b32 	%r243, %r172, 2;
	add.s32 	%r177, %r214, %r243;
	ld.shared.u32 	%r178, [%r177];
	setp.le.s32 	%p149, %r176, %r178;
	@%p149 bra 	$L__BB0_224;
	st.shared.u32 	[%r3], %r178;
	st.shared.u32 	[%r177], %r176;
$L__BB0_224:
	setp.le.u32 	%p150, %r137, %r1;
	bar.sync 	0;
	@%p150 bra 	$L__BB0_230;
	setp.eq.s32 	%p151, %r171, 0;
	@%p151 bra 	$L__BB0_228;
	ld.shared.u32 	%r179, [%r138];
	ld.shared.u32 	%r180, [%r3];
	setp.le.s32 	%p152, %r179, %r180;
	@%p152 bra 	$L__BB0_230;
	st.shared.u32 	[%r3], %r179;
	st.shared.u32 	[%r138], %r180;
	bra.uni 	$L__BB0_230;
$L__BB0_228:
	ld.shared.u32 	%r181, [%r3];
	ld.shared.u32 	%r182, [%r138];
	setp.le.s32 	%p153, %r181, %r182;
	@%p153 bra 	$L__BB0_230;
	st.shared.u32 	[%r3], %r182;
	st.shared.u32 	[%r138], %r181;
$L__BB0_230:
	setp.le.u32 	%p154, %r106, %r1;
	bar.sync 	0;
	@%p154 bra 	$L__BB0_236;
	setp.eq.s32 	%p155, %r171, 0;
	@%p155 bra 	$L__BB0_234;
	ld.shared.u32 	%r183, [%r107];
	ld.shared.u32 	%r184, [%r3];
	setp.le.s32 	%p156, %r183, %r184;
	@%p156 bra 	$L__BB0_236;
	st.shared.u32 	[%r3], %r183;
	st.shared.u32 	[%r107], %r184;
	bra.uni 	$L__BB0_236;
$L__BB0_234:
	ld.shared.u32 	%r185, [%r3];
	ld.shared.u32 	%r186, [%r107];
	setp.le.s32 	%p157, %r185, %r186;
	@%p157 bra 	$L__BB0_236;
	st.shared.u32 	[%r3], %r186;
	st.shared.u32 	[%r107], %r185;
$L__BB0_236:
	setp.le.u32 	%p158, %r79, %r1;
	bar.sync 	0;
	@%p158 bra 	$L__BB0_242;
	setp.eq.s32 	%p159, %r171, 0;
	@%p159 bra 	$L__BB0_240;
	ld.shared.u32 	%r187, [%r80];
	ld.shared.u32 	%r188, [%r3];
	setp.le.s32 	%p160, %r187, %r188;
	@%p160 bra 	$L__BB0_242;
	st.shared.u32 	[%r3], %r187;
	st.shared.u32 	[%r80], %r188;
	bra.uni 	$L__BB0_242;
$L__BB0_240:
	ld.shared.u32 	%r189, [%r3];
	ld.shared.u32 	%r190, [%r80];
	setp.le.s32 	%p161, %r189, %r190;
	@%p161 bra 	$L__BB0_242;
	st.shared.u32 	[%r3], %r190;
	st.shared.u32 	[%r80], %r189;
$L__BB0_242:
	setp.le.u32 	%p162, %r56, %r1;
	bar.sync 	0;
	@%p162 bra 	$L__BB0_248;
	setp.eq.s32 	%p163, %r171, 0;
	@%p163 bra 	$L__BB0_246;
	ld.shared.u32 	%r191, [%r57];
	ld.shared.u32 	%r192, [%r3];
	setp.le.s32 	%p164, %r191, %r192;
	@%p164 bra 	$L__BB0_248;
	st.shared.u32 	[%r3], %r191;
	st.shared.u32 	[%r57], %r192;
	bra.uni 	$L__BB0_248;
$L__BB0_246:
	ld.shared.u32 	%r193, [%r3];
	ld.shared.u32 	%r194, [%r57];
	setp.le.s32 	%p165, %r193, %r194;
	@%p165 bra 	$L__BB0_248;
	st.shared.u32 	[%r3], %r194;
	st.shared.u32 	[%r57], %r193;
$L__BB0_248:
	setp.le.u32 	%p166, %r37, %r1;
	bar.sync 	0;
	@%p166 bra 	$L__BB0_254;
	setp.eq.s32 	%p167, %r171, 0;
	@%p167 bra 	$L__BB0_252;
	ld.shared.u32 	%r195, [%r38];
	ld.shared.u32 	%r196, [%r3];
	setp.le.s32 	%p168, %r195, %r196;
	@%p168 bra 	$L__BB0_254;
	st.shared.u32 	[%r3], %r195;
	st.shared.u32 	[%r38], %r196;
	bra.uni 	$L__BB0_254;
$L__BB0_252:
	ld.shared.u32 	%r197, [%r3];
	ld.shared.u32 	%r198, [%r38];
	setp.le.s32 	%p169, %r197, %r198;
	@%p169 bra 	$L__BB0_254;
	st.shared.u32 	[%r3], %r198;
	st.shared.u32 	[%r38], %r197;
$L__BB0_254:
	setp.le.u32 	%p170, %r22, %r1;
	bar.sync 	0;
	@%p170 bra 	$L__BB0_260;
	setp.eq.s32 	%p171, %r171, 0;
	@%p171 bra 	$L__BB0_258;
	ld.shared.u32 	%r199, [%r23];
	ld.shared.u32 	%r200, [%r3];
	setp.le.s32 	%p172, %r199, %r200;
	@%p172 bra 	$L__BB0_260;
	st.shared.u32 	[%r3], %r199;
	st.shared.u32 	[%r23], %r200;
	bra.uni 	$L__BB0_260;
$L__BB0_258:
	ld.shared.u32 	%r201, [%r3];
	ld.shared.u32 	%r202, [%r23];
	setp.le.s32 	%p173, %r201, %r202;
	@%p173 bra 	$L__BB0_260;
	st.shared.u32 	[%r3], %r202;
	st.shared.u32 	[%r23], %r201;
$L__BB0_260:
	setp.le.u32 	%p174, %r11, %r1;
	bar.sync 	0;
	@%p174 bra 	$L__BB0_266;
	setp.eq.s32 	%p175, %r171, 0;
	@%p175 bra 	$L__BB0_264;
	ld.shared.u32 	%r203, [%r12];
	ld.shared.u32 	%r204, [%r3];
	setp.le.s32 	%p176, %r203, %r204;
	@%p176 bra 	$L__BB0_266;
	st.shared.u32 	[%r3], %r203;
	st.shared.u32 	[%r12], %r204;
	bra.uni 	$L__BB0_266;
$L__BB0_264:
	ld.shared.u32 	%r205, [%r3];
	ld.shared.u32 	%r206, [%r12];
	setp.le.s32 	%p177, %r205, %r206;
	@%p177 bra 	$L__BB0_266;
	st.shared.u32 	[%r3], %r206;
	st.shared.u32 	[%r12], %r205;
$L__BB0_266:
	setp.le.u32 	%p178, %r4, %r1;
	bar.sync 	0;
	@%p178 bra 	$L__BB0_272;
	setp.eq.s32 	%p179, %r171, 0;
	@%p179 bra 	$L__BB0_270;
	ld.shared.u32 	%r207, [%r5];
	ld.shared.u32 	%r208, [%r3];
	setp.le.s32 	%p180, %r207, %r208;
	@%p180 bra 	$L__BB0_272;
	st.shared.u32 	[%r3], %r207;
	st.shared.u32 	[%r5], %r208;
	bra.uni 	$L__BB0_272;
$L__BB0_270:
	ld.shared.u32 	%r209, [%r3];
	ld.shared.u32 	%r210, [%r5];
	setp.le.s32 	%p181, %r209, %r210;
	@%p181 bra 	$L__BB0_272;
	st.shared.u32 	[%r3], %r210;
	st.shared.u32 	[%r5], %r209;
$L__BB0_272:
	setp.gt.u32 	%p182, %r2, 524287;
	bar.sync 	0;
	@%p182 bra 	$L__BB0_274;
	ld.shared.u32 	%r245, [%r3];
	st.global.u32 	[%rd1], %r245;
$L__BB0_274:
	ret;

}
	// .globl	_Z8pcm_sortPiS_
.visible .entry _Z8pcm_sortPiS_(
	.param .u64 .ptr .align 1 _Z8pcm_sortPiS__param_0,
	.param .u64 .ptr .align 1 _Z8pcm_sortPiS__param_1
)
{
	.reg .pred 	%p<49>;
	.reg .b32 	%r<407>;
	.reg .b64 	%rd<220>;

	ld.param.u64 	%rd10, [_Z8pcm_sortPiS__param_0];
	ld.param.u64 	%rd11, [_Z8pcm_sortPiS__param_1];
	cvta.to.global.u64 	%rd12, %rd11;
	cvta.to.global.u64 	%rd1, %rd10;
	mov.u32 	%r217, %tid.x;
	shl.b32 	%r218, %r217, 9;
	cvt.u64.u32 	%rd2, %r218;
	mul.wide.u32 	%rd13, %r218, 4;
	add.s64 	%rd3, %rd12, %rd13;
	and.b32  	%r1, %r217, 1;
	setp.eq.s32 	%p3, %r1, 0;
	setp.eq.b32 	%p4, %r1, 1;
	setp.ne.s32 	%p5, %r217, 1023;
	and.pred  	%p1, %p5, %p4;
	setp.ne.s32 	%p6, %r217, 0;
	and.pred  	%p2, %p6, %p3;
	mul.wide.u32 	%rd14, %r217, 2048;
	add.s64 	%rd15, %rd14, %rd12;
	add.s64 	%rd4, %rd15, 2044;
	mov.b32 	%r328, 0;
	not.pred 	%p27, %p1;
	not.pred 	%p28, %p2;
$L__BB1_1:
	setp.eq.s32 	%p7, %r1, 0;
	@%p7 bra 	$L__BB1_5;
	mov.b32 	%r350, 0;
	mov.b32 	%r348, 511;
	mov.u64 	%rd219, %rd4;
	mov.u32 	%r349, %r348;
$L__BB1_3:
	cvt.u32.u64 	%r221, %rd2;
	add.s32 	%r222, %r221, %r349;
	mul.wide.s32 	%rd16, %r222, 4;
	add.s64 	%rd17, %rd1, %rd16;
	ld.global.u32 	%r58, [%rd17];
	cvt.s64.s32 	%rd18, %r348;
	add.s64 	%rd19, %rd2, %rd18;
	shl.b64 	%rd20, %rd19, 2;
	add.s64 	%rd21, %rd1, %rd20;
	ld.global.u32 	%r59, [%rd21+-2048];
	setp.le.s32 	%p8, %r58, %r59;
	@%p8 bra 	$L__BB1_31;
	st.global.u32 	[%rd219], %r58;
	add.s32 	%r349, %r349, -1;
	bra.uni 	$L__BB1_32;
$L__BB1_5:
	mov.b32 	%r329, 0;
	mov.u32 	%r330, %r329;
	mov.u32 	%r331, %r329;
$L__BB1_6:
	cvt.u32.u64 	%r238, %rd2;
	add.s32 	%r239, %r238, %r329;
	mul.wide.s32 	%rd64, %r239, 4;
	add.s64 	%rd65, %rd1, %rd64;
	ld.global.u32 	%r6, [%rd65];
	cvt.s64.s32 	%rd66, %r330;
	add.s64 	%rd67, %rd2, %rd66;
	shl.b64 	%rd68, %rd67, 2;
	add.s64 	%rd69, %rd1, %rd68;
	ld.global.u32 	%r7, [%rd69+2048];
	setp.gt.s32 	%p17, %r6, %r7;
	mul.wide.u32 	%rd70, %r331, 4;
	add.s64 	%rd5, %rd3, %rd70;
	@%p17 bra 	$L__BB1_8;
	st.global.u32 	[%rd5], %r6;
	add.s32 	%r329, %r329, 1;
	bra.uni 	$L__BB1_9;
$L__BB1_8:
	st.global.u32 	[%rd5], %r7;
	add.s32 	%r330, %r330, 1;
$L__BB1_9:
	add.s32 	%r241, %r238, %r329;
	mul.wide.s32 	%rd71, %r241, 4;
	add.s64 	%rd72, %rd1, %rd71;
	ld.global.u32 	%r12, [%rd72];
	cvt.s64.s32 	%rd73, %r330;
	add.s64 	%rd74, %rd2, %rd73;
	shl.b64 	%rd75, %rd74, 2;
	add.s64 	%rd76, %rd1, %rd75;
	ld.global.u32 	%r13, [%rd76+2048];
	setp.gt.s32 	%p18, %r12, %r13;
	@%p18 bra 	$L__BB1_11;
	st.global.u32 	[%rd5+4], %r12;
	add.s32 	%r329, %r329, 1;
	bra.uni 	$L__BB1_12;
$L__BB1_11:
	st.global.u32 	[%rd5+4], %r13;
	add.s32 	%r330, %r330, 1;
$L__BB1_12:
	add.s32 	%r243, %r238, %r329;
	mul.wide.s32 	%rd77, %r243, 4;
	add.s64 	%rd78, %rd1, %rd77;
	ld.global.u32 	%r18, [%rd78];
	cvt.s64.s32 	%rd79, %r330;
	add.s64 	%rd80, %rd2, %rd79;
	shl.b64 	%rd81, %rd80, 2;
	add.s64 	%rd82, %rd1, %rd81;
	ld.global.u32 	%r19, [%rd82+2048];
	setp.gt.s32 	%p19, %r18, %r19;
	@%p19 bra 	$L__BB1_14;
	st.global.u32 	[%rd5+8], %r18;
	add.s32 	%r329, %r329, 1;
	bra.uni 	$L__BB1_15;
$L__BB1_14:
	st.global.u32 	[%rd5+8], %r19;
	add.s32 	%r330, %r330, 1;
$L__BB1_15:
	add.s32 	%r245, %r238, %r329;
	mul.wide.s32 	%rd83, %r245, 4;
	add.s64 	%rd84, %rd1, %rd83;
	ld.global.u32 	%r24, [%rd84];
	cvt.s64.s32 	%rd85, %r330;
	add.s64 	%rd86, %rd2, %rd85;
	shl.b64 	%rd87, %rd86, 2;
	add.s64 	%rd88, %rd1, %rd87;
	ld.global.u32 	%r25, [%rd88+2048];
	setp.gt.s32 	%p20, %r24, %r25;
	@%p20 bra 	$L__BB1_17;
	st.global.u32 	[%rd5+12], %r24;
	add.s32 	%r329, %r329, 1;
	bra.uni 	$L__BB1_18;
$L__BB1_17:
	st.global.u32 	[%rd5+12], %r25;
	add.s32 	%r330, %r330, 1;
$L__BB1_18:
	add.s32 	%r247, %r238, %r329;
	mul.wide.s32 	%rd89, %r247, 4;
	add.s64 	%rd90, %rd1, %rd89;
	ld.global.u32 	%r30, [%rd90];
	cvt.s64.s32 	%rd91, %r330;
	add.s64 	%rd92, %rd2, %rd91;
	shl.b64 	%rd93, %rd92, 2;
	add.s64 	%rd94, %rd1, %rd93;
	ld.global.u32 	%r31, [%rd94+2048];
	setp.gt.s32 	%p21, %r30, %r31;
	@%p21 bra 	$L__BB1_20;
	st.global.u32 	[%rd5+16], %r30;
	add.s32 	%r329, %r329, 1;
	bra.uni 	$L__BB1_21;
$L__BB1_20:
	st.global.u32 	[%rd5+16], %r31;
	add.s32 	%r330, %r330, 1;
$L__BB1_21:
	add.s32 	%r249, %r238, %r329;
	mul.wide.s32 	%rd95, %r249, 4;
	add.s64 	%rd96, %rd1, %rd95;
	ld.global.u32 	%r36, [%rd96];
	cvt.s64.s32 	%rd97, %r330;
	add.s64 	%rd98, %rd2, %rd97;
	shl.b64 	%rd99, %rd98, 2;
	add.s64 	%rd100, %rd1, %rd99;
	ld.global.u32 	%r37, [%rd100+2048];
	setp.gt.s32 	%p22, %r36, %r37;
	@%p22 bra 	$L__BB1_23;
	st.global.u32 	[%rd5+20], %r36;
	add.s32 	%r329, %r329, 1;
	bra.uni 	$L__BB1_24;
$L__BB1_23:
	st.global.u32 	[%rd5+20], %r37;
	add.s32 	%r330, %r330, 1;
$L__BB1_24:
	add.s32 	%r251, %r238, %r329;
	mul.wide.s32 	%rd101, %r251, 4;
	add.s64 	%rd102, %rd1, %rd101;
	ld.global.u32 	%r42, [%rd102];
	cvt.s64.s32 	%rd103, %r330;
	add.s64 	%rd104, %rd2, %rd103;
	shl.b64 	%rd105, %rd104, 2;
	add.s64 	%rd106, %rd1, %rd105;
	ld.global.u32 	%r43, [%rd106+2048];
	setp.gt.s32 	%p23, %r42, %r43;
	@%p23 bra 	$L__BB1_26;
	st.global.u32 	[%rd5+24], %r42;
	add.s32 	%r329, %r329, 1;
	bra.uni 	$L__BB1_27;
$L__BB1_26:
	st.global.u32 	[%rd5+24], %r43;
	add.s32 	%r330, %r330, 1;
$L__BB1_27:
	add.s32 	%r253, %r238, %r329;
	mul.wide.s32 	%rd107, %r253, 4;
	add.s64 	%rd108, %rd1, %rd107;
	ld.global.u32 	%r48, [%rd108];
	cvt.s64.s32 	%rd109, %r330;
	add.s64 	%rd110, %rd2, %rd109;
	shl.b64 	%rd111, %rd110, 2;
	add.s64 	%rd112, %rd1, %rd111;
	ld.global.u32 	%r49, [%rd112+2048];
	setp.gt.s32 	%p24, %r48, %r49;
	@%p24 bra 	$L__BB1_29;
	st.global.u32 	[%rd5+28], %r48;
	add.s32 	%r329, %r329, 1;
	bra.uni 	$L__BB1_30;
$L__BB1_29:
	st.global.u32 	[%rd5+28], %r49;
	add.s32 	%r330, %r330, 1;
$L__BB1_30:
	add.s32 	%r331, %r331, 8;
	setp.eq.s32 	%p25, %r331, 512;
	@%p25 bra 	$L__BB1_54;
	bra.uni 	$L__BB1_6;
$L__BB1_31:
	st.global.u32 	[%rd219], %r59;
	add.s32 	%r348, %r348, -1;
$L__BB1_32:
	add.s32 	%r224, %r221, %r349;
	mul.wide.s32 	%rd22, %r224, 4;
	add.s64 	%rd23, %rd1, %rd22;
	ld.global.u32 	%r64, [%rd23];
	cvt.s64.s32 	%rd24, %r348;
	add.s64 	%rd25, %rd2, %rd24;
	shl.b64 	%rd26, %rd25, 2;
	add.s64 	%rd27, %rd1, %rd26;
	ld.global.u32 	%r65, [%rd27+-2048];
	setp.gt.s32 	%p9, %r64, %r65;
	@%p9 bra 	$L__BB1_34;
	st.global.u32 	[%rd219+-4], %r65;
	add.s32 	%r348, %r348, -1;
	bra.uni 	$L__BB1_35;
$L__BB1_34:
	st.global.u32 	[%rd219+-4], %r64;
	add.s32 	%r349, %r349, -1;
$L__BB1_35:
	add.s32 	%r226, %r221, %r349;
	mul.wide.s32 	%rd28, %r226, 4;
	add.s64 	%rd29, %rd1, %rd28;
	ld.global.u32 	%r70, [%rd29];
	cvt.s64.s32 	%rd30, %r348;
	add.s64 	%rd31, %rd2, %rd30;
	shl.b64 	%rd32, %rd31, 2;
	add.s64 	%rd33, %rd1, %rd32;
	ld.global.u32 	%r71, [%rd33+-2048];
	setp.gt.s32 	%p10, %r70, %r71;
	@%p10 bra 	$L__BB1_37;
	st.global.u32 	[%rd219+-8], %r71;
	add.s32 	%r348, %r348, -1;
	bra.uni 	$L__BB1_38;
$L__BB1_37:
	st.global.u32 	[%rd219+-8], %r70;
	add.s32 	%r349, %r349, -1;
$L__BB1_38:
	add.s32 	%r228, %r221, %r349;
	mul.wide.s32 	%rd34, %r228, 4;
	add.s64 	%rd35, %rd1, %rd34;
	ld.global.u32 	%r76, [%rd35];
	cvt.s64.s32 	%rd36, %r348;
	add.s64 	%rd37, %rd2, %rd36;
	shl.b64 	%rd38, %rd37, 2;
	add.s64 	%rd39, %rd1, %rd38;
	ld.global.u32 	%r77, [%rd39+-2048];
	setp.gt.s32 	%p11, %r76, %r77;
	@%p11 bra 	$L__BB1_40;
	st.global.u32 	[%rd219+-12], %r77;
	add.s32 	%r348, %r348, -1;
	bra.uni 	$L__BB1_41;
$L__BB1_40:
	st.global.u32 	[%rd219+-12], %r76;
	add.s32 	%r349, %r349, -1;
$L__BB1_41:
	add.s32 	%r230, %r221, %r349;
	mul.wide.s32 	%rd40, %r230, 4;
	add.s64 	%rd41, %rd1, %rd40;
	ld.global.u32 	%r82, [%rd41];
	cvt.s64.s32 	%rd42, %r348;
	add.s64 	%rd43, %rd2, %rd42;
	shl.b64 	%rd44, %rd43, 2;
	add.s64 	%rd45, %rd1, %rd44;
	ld.global.u32 	%r83, [%rd45+-2048];
	setp.gt.s32 	%p12, %r82, %r83;
	@%p12 bra 	$L__BB1_43;
	st.global.u32 	[%rd219+-16], %r83;
	add.s32 	%r348, %r348, -1;
	bra.uni 	$L__BB1_44;
$L__BB1_43:
	st.global.u32 	[%rd219+-16], %r82;
	add.s32 	%r349, %r349, -1;
$L__BB1_44:
	add.s32 	%r232, %r221, %r349;
	mul.wide.s32 	%rd46, %r232, 4;
	add.s64 	%rd47, %rd1, %rd46;
	ld.global.u32 	%r88, [%rd47];
	cvt.s64.s32 	%rd48, %r348;
	add.s64 	%rd49, %rd2, %rd48;
	shl.b64 	%rd50, %rd49, 2;
	add.s64 	%rd51, %rd1, %rd50;
	ld.global.u32 	%r89, [%rd51+-2048];
	setp.gt.s32 	%p13, %r88, %r89;
	@%p13 bra 	$L__BB1_46;
	st.global.u32 	[%rd219+-20], %r89;
	add.s32 	%r348, %r348, -1;
	bra.uni 	$L__BB1_47;
$L__BB1_46:
	st.global.u32 	[%rd219+-20], %r88;
	add.s32 	%r349, %r349, -1;
$L__BB1_47:
	add.s32 	%r234, %r221, %r349;
	mul.wide.s32 	%rd52, %r234, 4;
	add.s64 	%rd53, %rd1, %rd52;
	ld.global.u32 	%r94, [%rd53];
	cvt.s64.s32 	%rd54, %r348;
	add.s64 	%rd55, %rd2, %rd54;
	shl.b64 	%rd56, %rd55, 2;
	add.s64 	%rd57, %rd1, %rd56;
	ld.global.u32 	%r95, [%rd57+-2048];
	setp.gt.s32 	%p14, %r94, %r95;
	@%p14 bra 	$L__BB1_49;
	st.global.u32 	[%rd219+-24], %r95;
	add.s32 	%r348, %r348, -1;
	bra.uni 	$L__BB1_50;
$L__BB1_49:
	st.global.u32 	[%rd219+-24], %r94;
	add.s32 	%r349, %r349, -1;
$L__BB1_50:
	add.s32 	%r236, %r221, %r349;
	mul.wide.s32 	%rd58, %r236, 4;
	add.s64 	%rd59, %rd1, %rd58;
	ld.global.u32 	%r100, [%rd59];
	cvt.s64.s32 	%rd60, %r348;
	add.s64 	%rd61, %rd2, %rd60;
	shl.b64 	%rd62, %rd61, 2;
	add.s64 	%rd63, %rd1, %rd62;
	ld.global.u32 	%r101, [%rd63+-2048];
	setp.gt.s32 	%p15, %r100, %r101;
	@%p15 bra 	$L__BB1_52;
	st.global.u32 	[%rd219+-28], %r101;
	add.s32 	%r348, %r348, -1;
	bra.uni 	$L__BB1_53;
$L__BB1_52:
	st.global.u32 	[%rd219+-28], %r100;
	add.s32 	%r349, %r349, -1;
$L__BB1_53:
	add.s32 	%r350, %r350, 8;
	add.s64 	%rd219, %rd219, -32;
	setp.ne.s32 	%p16, %r350, 512;
	@%p16 bra 	$L__BB1_3;
$L__BB1_54:
	bar.sync 	0;
	mov.b32 	%r367, 0;
$L__BB1_55:
	cvt.u32.u64 	%r255, %rd2;
	mul.wide.u32 	%rd113, %r367, 4;
	add.s64 	%rd114, %rd3, %rd113;
	ld.global.u32 	%r256, [%rd114];
	add.s32 	%r257, %r255, %r367;
	mul.wide.u32 	%rd115, %r257, 4;
	add.s64 	%rd116, %rd1, %rd115;
	st.global.u32 	[%rd116], %r256;
	ld.global.u32 	%r258, [%rd114+4];
	st.global.u32 	[%rd116+4], %r258;
	ld.global.u32 	%r259, [%rd114+8];
	st.global.u32 	[%rd116+8], %r259;
	ld.global.u32 	%r260, [%rd114+12];
	st.global.u32 	[%rd116+12], %r260;
	ld.global.u32 	%r261, [%rd114+16];
	st.global.u32 	[%rd116+16], %r261;
	ld.global.u32 	%r262, [%rd114+20];
	st.global.u32 	[%rd116+20], %r262;
	ld.global.u32 	%r263, [%rd114+24];
	st.global.u32 	[%rd116+24], %r263;
	ld.global.u32 	%r264, [%rd114+28];
	st.global.u32 	[%rd116+28], %r264;
	ld.global.u32 	%r265, [%rd114+32];
	st.global.u32 	[%rd116+32], %r265;
	ld.global.u32 	%r266, [%rd114+36];
	st.global.u32 	[%rd116+36], %r266;
	ld.global.u32 	%r267, [%rd114+40];
	st.global.u32 	[%rd116+40], %r267;
	ld.global.u32 	%r268, [%rd114+44];
	st.global.u32 	[%rd116+44], %r268;
	ld.global.u32 	%r269, [%rd114+48];
	st.global.u32 	[%rd116+48], %r269;
	ld.global.u32 	%r270, [%rd114+52];
	st.global.u32 	[%rd116+52], %r270;
	ld.global.u32 	%r271, [%rd114+56];
	st.global.u32 	[%rd116+56], %r271;
	ld.global.u32 	%r272, [%rd114+60];
	st.global.u32 	[%rd116+60], %r272;
	add.s32 	%r367, %r367, 16;
	setp.ne.s32 	%p26, %r367, 512;
	@%p26 bra 	$L__BB1_55;
	bar.sync 	0;
	@%p27 bra 	$L__BB1_83;
	mov.b32 	%r368, 0;
	mov.u32 	%r369, %r368;
	mov.u32 	%r370, %r368;
$L__BB1_58:
	add.s32 	%r294, %r255, %r370;
	mul.wide.s32 	%rd166, %r294, 4;
	add.s64 	%rd167, %rd1, %rd166;
	ld.global.u32 	%r112, [%rd167];
	cvt.s64.s32 	%rd168, %r369;
	add.s64 	%rd169, %rd2, %rd168;
	shl.b64 	%rd170, %rd169, 2;
	add.s64 	%rd171, %rd1, %rd170;
	ld.global.u32 	%r113, [%rd171+2048];
	setp.gt.s32 	%p38, %r112, %r113;
	mul.wide.u32 	%rd172, %r368, 4;
	add.s64 	%rd8, %rd3, %rd172;
	@%p38 bra 	$L__BB1_60;
	st.global.u32 	[%rd8], %r112;
	add.s32 	%r370, %r370, 1;
	bra.uni 	$L__BB1_61;
$L__BB1_60:
	st.global.u32 	[%rd8], %r113;
	add.s32 	%r369, %r369, 1;
$L__BB1_61:
	add.s32 	%r296, %r255, %r370;
	mul.wide.s32 	%rd173, %r296, 4;
	add.s64 	%rd174, %rd1, %rd173;
	ld.global.u32 	%r118, [%rd174];
	cvt.s64.s32 	%rd175, %r369;
	add.s64 	%rd176, %rd2, %rd175;
	shl.b64 	%rd177, %rd176, 2;
	add.s64 	%rd178, %rd1, %rd177;
	ld.global.u32 	%r119, [%rd178+2048];
	setp.gt.s32 	%p39, %r118, %r119;
	@%p39 bra 	$L__BB1_63;
	st.global.u32 	[%rd8+4], %r118;
	add.s32 	%r370, %r370, 1;
	bra.uni 	$L__BB1_64;
$L__BB1_63:
	st.global.u32 	[%rd8+4], %r119;
	add.s32 	%r369, %r369, 1;
$L__BB1_64:
	add.s32 	%r298, %r255, %r370;
	mul.wide.s32 	%rd179, %r298, 4;
	add.s64 	%rd180, %rd1, %rd179;
	ld.global.u32 	%r124, [%rd180];
	cvt.s64.s32 	%rd181, %r369;
	add.s64 	%rd182, %rd2, %rd181;
	shl.b64 	%rd183, %rd182, 2;
	add.s64 	%rd184, %rd1, %rd183;
	ld.global.u32 	%r125, [%rd184+2048];
	setp.gt.s32 	%p40, %r124, %r125;
	@%p40 bra 	$L__BB1_66;
	st.global.u32 	[%rd8+8], %r124;
	add.s32 	%r370, %r370, 1;
	bra.uni 	$L__BB1_67;
$L__BB1_66:
	st.global.u32 	[%rd8+8], %r125;
	add.s32 	%r369, %r369, 1;
$L__BB1_67:
	add.s32 	%r300, %r255, %r370;
	mul.wide.s32 	%rd185, %r300, 4;
	add.s64 	%rd186, %rd1, %rd185;
	ld.global.u32 	%r130, [%rd186];
	cvt.s64.s32 	%rd187, %r369;
	add.s64 	%rd188, %rd2, %rd187;
	shl.b64 	%rd189, %rd188, 2;
	add.s64 	%rd190, %rd1, %rd189;
	ld.global.u32 	%r131, [%rd190+2048];
	setp.gt.s32 	%p41, %r130, %r131;
	@%p41 bra 	$L__BB1_69;
	st.global.u32 	[%rd8+12], %r130;
	add.s32 	%r370, %r370, 1;
	bra.uni 	$L__BB1_70;
$L__BB1_69:
	st.global.u32 	[%rd8+12], %r131;
	add.s32 	%r369, %r369, 1;
$L__BB1_70:
	add.s32 	%r302, %r255, %r370;
	mul.wide.s32 	%rd191, %r302, 4;
	add.s64 	%rd192, %rd1, %rd191;
	ld.global.u32 	%r136, [%rd192];
	cvt.s64.s32 	%rd193, %r369;
	add.s64 	%rd194, %rd2, %rd193;
	shl.b64 	%rd195, %rd194, 2;
	add.s64 	%rd196, %rd1, %rd195;
	ld.global.u32 	%r137, [%rd196+2048];
	setp.gt.s32 	%p42, %r136, %r137;
	@%p42 bra 	$L__BB1_72;
	st.global.u32 	[%rd8+16], %r136;
	add.s32 	%r370, %r370, 1;
	bra.uni 	$L__BB1_73;
$L__BB1_72:
	st.global.u32 	[%rd8+16], %r137;
	add.s32 	%r369, %r369, 1;
$L__BB1_73:
	add.s32 	%r304, %r255, %r370;
	mul.wide.s32 	%rd197, %r304, 4;
	add.s64 	%rd198, %rd1, %rd197;
	ld.global.u32 	%r142, [%rd198];
	cvt.s64.s32 	%rd199, %r369;
	add.s64 	%rd200, %rd2, %rd199;
	shl.b64 	%rd201, %rd200, 2;
	add.s64 	%rd202, %rd1, %rd201;
	ld.global.u32 	%r143, [%rd202+2048];
	setp.gt.s32 	%p43, %r142, %r143;
	@%p43 bra 	$L__BB1_75;
	st.global.u32 	[%rd8+20], %r142;
	add.s32 	%r370, %r370, 1;
	bra.uni 	$L__BB1_76;
$L__BB1_75:
	st.global.u32 	[%rd8+20], %r143;
	add.s32 	%r369, %r369, 1;
$L__BB1_76:
	add.s32 	%r306, %r255, %r370;
	mul.wide.s32 	%rd203, %r306, 4;
	add.s64 	%rd204, %rd1, %rd203;
	ld.global.u32 	%r148, [%rd204];
	cvt.s64.s32 	%rd205, %r369;
	add.s64 	%rd206, %rd2, %rd205;
	shl.b64 	%rd207, %rd206, 2;
	add.s64 	%rd208, %rd1, %rd207;
	ld.global.u32 	%r149, [%rd208+2048];
	setp.gt.s32 	%p44, %r148, %r149;
	@%p44 bra 	$L__BB1_78;
	st.global.u32 	[%rd8+24], %r148;
	add.s32 	%r370, %r370, 1;
	bra.uni 	$L__BB1_79;
$L__BB1_78:
	st.global.u32 	[%rd8+24], %r149;
	add.s32 	%r369, %r369, 1;
$L__BB1_79:
	add.s32 	%r308, %r255, %r370;
	mul.wide.s32 	%rd209, %r308, 4;
	add.s64 	%rd210, %rd1, %rd209;
	ld.global.u32 	%r154, [%rd210];
	cvt.s64.s32 	%rd211, %r369;
	add.s64 	%rd212, %rd2, %rd211;
	shl.b64 	%rd213, %rd212, 2;
	add.s64 	%rd214, %rd1, %rd213;
	ld.global.u32 	%r155, [%rd214+2048];
	setp.gt.s32 	%p45, %r154, %r155;
	@%p45 bra 	$L__BB1_81;
	st.global.u32 	[%rd8+28], %r154;
	add.s32 	%r370, %r370, 1;
	bra.uni 	$L__BB1_82;
$L__BB1_81:
	st.global.u32 	[%rd8+28], %r155;
	add.s32 	%r369, %r369, 1;
$L__BB1_82:
	add.s32 	%r368, %r368, 8;
	setp.eq.s32 	%p46, %r368, 512;
	@%p46 bra 	$L__BB1_110;
	bra.uni 	$L__BB1_58;
$L__BB1_83:
	@%p28 bra 	$L__BB1_110;
	mov.b32 	%r388, 511;
	mov.b32 	%r387, 0;
	mov.u32 	%r389, %r388;
$L__BB1_85:
	add.s32 	%r276, %r255, %r388;
	mul.wide.s32 	%rd117, %r276, 4;
	add.s64 	%rd118, %rd1, %rd117;
	ld.global.u32 	%r164, [%rd118];
	cvt.s64.s32 	%rd119, %r389;
	add.s64 	%rd120, %rd2, %rd119;
	shl.b64 	%rd121, %rd120, 2;
	add.s64 	%rd122, %rd1, %rd121;
	ld.global.u32 	%r165, [%rd122+-2048];
	setp.le.s32 	%p29, %r164, %r165;
	sub.s32 	%r277, 511, %r387;
	mul.wide.u32 	%rd123, %r277, 4;
	add.s64 	%rd9, %rd3, %rd123;
	@%p29 bra 	$L__BB1_87;
	st.global.u32 	[%rd9], %r164;
	add.s32 	%r388, %r388, -1;
	bra.uni 	$L__BB1_88;
$L__BB1_87:
	st.global.u32 	[%rd9], %r165;
	add.s32 	%r389, %r389, -1;
$L__BB1_88:
	add.s32 	%r279, %r255, %r388;
	mul.wide.s32 	%rd124, %r279, 4;
	add.s64 	%rd125, %rd1, %rd124;
	ld.global.u32 	%r170, [%rd125];
	cvt.s64.s32 	%rd126, %r389;
	add.s64 	%rd127, %rd2, %rd126;
	shl.b64 	%rd128, %rd127, 2;
	add.s64 	%rd129, %rd1, %rd128;
	ld.global.u32 	%r171, [%rd129+-2048];
	setp.gt.s32 	%p30, %r170, %r171;
	@%p30 bra 	$L__BB1_90;
	st.global.u32 	[%rd9+-4], %r171;
	add.s32 	%r389, %r389, -1;
	bra.uni 	$L__BB1_91;
$L__BB1_90:
	st.global.u32 	[%rd9+-4], %r170;
	add.s32 	%r388, %r388, -1;
$L__BB1_91:
	add.s32 	%r281, %r255, %r388;
	mul.wide.s32 	%rd130, %r281, 4;
	add.s64 	%rd131, %rd1, %rd130;
	ld.global.u32 	%r176, [%rd131];
	cvt.s64.s32 	%rd132, %r389;
	add.s64 	%rd133, %rd2, %rd132;
	shl.b64 	%rd134, %rd133, 2;
	add.s64 	%rd135, %rd1, %rd134;
	ld.global.u32 	%r177, [%rd135+-2048];
	setp.gt.s32 	%p31, %r176, %r177;
	@%p31 bra 	$L__BB1_93;
	st.global.u32 	[%rd9+-8], %r177;
	add.s32 	%r389, %r389, -1;
	bra.uni 	$L__BB1_94;
$L__BB1_93:
	st.global.u32 	[%rd9+-8], %r176;
	add.s32 	%r388, %r388, -1;
$L__BB1_94:
	add.s32 	%r283, %r255, %r388;
	mul.wide.s32 	%rd136, %r283, 4;
	add.s64 	%rd137, %rd1, %rd136;
	ld.global.u32 	%r182, [%rd137];
	cvt.s64.s32 	%rd138, %r389;
	add.s64 	%rd139, %rd2, %rd138;
	shl.b64 	%rd140, %rd139, 2;
	add.s64 	%rd141, %rd1, %rd140;
	ld.global.u32 	%r183, [%rd141+-2048];
	setp.gt.s32 	%p32, %r182, %r183;
	@%p32 bra 	$L__BB1_96;
	st.global.u32 	[%rd9+-12], %r183;
	add.s32 	%r389, %r389, -1;
	bra.uni 	$L__BB1_97;
$L__BB1_96:
	st.global.u32 	[%rd9+-12], %r182;
	add.s32 	%r388, %r388, -1;
$L__BB1_97:
	add.s32 	%r285, %r255, %r388;
	mul.wide.s32 	%rd142, %r285, 4;
	add.s64 	%rd143, %rd1, %rd142;
	ld.global.u32 	%r188, [%rd143];
	cvt.s64.s32 	%rd144, %r389;
	add.s64 	%rd145, %rd2, %rd144;
	shl.b64 	%rd146, %rd145, 2;
	add.s64 	%rd147, %rd1, %rd146;
	ld.global.u32 	%r189, [%rd147+-2048];
	setp.gt.s32 	%p33, %r188, %r189;
	@%p33 bra 	$L__BB1_99;
	st.global.u32 	[%rd9+-16], %r189;
	add.s32 	%r389, %r389, -1;
	bra.uni 	$L__BB1_100;
$L__BB1_99:
	st.global.u32 	[%rd9+-16], %r188;
	add.s32 	%r388, %r388, -1;
$L__BB1_100:
	add.s32 	%r287, %r255, %r388;
	mul.wide.s32 	%rd148, %r287, 4;
	add.s64 	%rd149, %rd1, %rd148;
	ld.global.u32 	%r194, [%rd149];
	cvt.s64.s32 	%rd150, %r389;
	add.s64 	%rd151, %rd2, %rd150;
	shl.b64 	%rd152, %rd151, 2;
	add.s64 	%rd153, %rd1, %rd152;
	ld.global.u32 	%r195, [%rd153+-2048];
	setp.gt.s32 	%p34, %r194, %r195;
	@%p34 bra 	$L__BB1_102;
	st.global.u32 	[%rd9+-20], %r195;
	add.s32 	%r389, %r389, -1;
	bra.uni 	$L__BB1_103;
$L__BB1_102:
	st.global.u32 	[%rd9+-20], %r194;
	add.s32 	%r388, %r388, -1;
$L__BB1_103:
	add.s32 	%r289, %r255, %r388;
	mul.wide.s32 	%rd154, %r289, 4;
	add.s64 	%rd155, %rd1, %rd154;
	ld.global.u32 	%r200, [%rd155];
	cvt.s64.s32 	%rd156, %r389;
	add.s64 	%rd157, %rd2, %rd156;
	shl.b64 	%rd158, %rd157, 2;
	add.s64 	%rd159, %rd1, %rd158;
	ld.global.u32 	%r201, [%rd159+-2048];
	setp.gt.s32 	%p35, %r200, %r201;
	@%p35 bra 	$L__BB1_105;
	st.global.u32 	[%rd9+-24], %r201;
	add.s32 	%r389, %r389, -1;
	bra.uni 	$L__BB1_106;
$L__BB1_105:
	st.global.u32 	[%rd9+-24], %r200;
	add.s32 	%r388, %r388, -1;
$L__BB1_106:
	add.s32 	%r291, %r255, %r388;
	mul.wide.s32 	%rd160, %r291, 4;
	add.s64 	%rd161, %rd1, %rd160;
	ld.global.u32 	%r206, [%rd161];
	cvt.s64.s32 	%rd162, %r389;
	add.s64 	%rd163, %rd2, %rd162;
	shl.b64 	%rd164, %rd163, 2;
	add.s64 	%rd165, %rd1, %rd164;
	ld.global.u32 	%r207, [%rd165+-2048];
	setp.gt.s32 	%p36, %r206, %r207;
	@%p36 bra 	$L__BB1_108;
	st.global.u32 	[%rd9+-28], %r207;
	add.s32 	%r389, %r389, -1;
	bra.uni 	$L__BB1_109;
$L__BB1_108:
	st.global.u32 	[%rd9+-28], %r206;
	add.s32 	%r388, %r388, -1;
$L__BB1_109:
	add.s32 	%r387, %r387, 8;
	setp.ne.s32 	%p37, %r387, 512;
	@%p37 bra 	$L__BB1_85;
$L__BB1_110:
	bar.sync 	0;
	mov.b32 	%r406, 0;
$L__BB1_111:
	mul.wide.u32 	%rd215, %r406, 4;
	add.s64 	%rd216, %rd3, %rd215;
	ld.global.u32 	%r311, [%rd216];
	add.s32 	%r312, %r255, %r406;
	mul.wide.u32 	%rd217, %r312, 4;
	add.s64 	%rd218, %rd1, %rd217;
	st.global.u32 	[%rd218], %r311;
	ld.global.u32 	%r313, [%rd216+4];
	st.global.u32 	[%rd218+4], %r313;
	ld.global.u32 	%r314, [%rd216+8];
	st.global.u32 	[%rd218+8], %r314;
	ld.global.u32 	%r315, [%rd216+12];
	st.global.u32 	[%rd218+12], %r315;
	ld.global.u32 	%r316, [%rd216+16];
	st.global.u32 	[%rd218+16], %r316;
	ld.global.u32 	%r317, [%rd216+20];
	st.global.u32 	[%rd218+20], %r317;
	ld.global.u32 	%r318, [%rd216+24];
	st.global.u32 	[%rd218+24], %r318;
	ld.global.u32 	%r319, [%rd216+28];
	st.global.u32 	[%rd218+28], %r319;
	ld.global.u32 	%r320, [%rd216+32];
	st.global.u32 	[%rd218+32], %r320;
	ld.global.u32 	%r321, [%rd216+36];
	st.global.u32 	[%rd218+36], %r321;
	ld.global.u32 	%r322, [%rd216+40];
	st.global.u32 	[%rd218+40], %r322;
	ld.global.u32 	%r323, [%rd216+44];
	st.global.u32 	[%rd218+44], %r323;
	ld.global.u32 	%r324, [%rd216+48];
	st.global.u32 	[%rd218+48], %r324;
	ld.global.u32 	%r325, [%rd216+52];
	st.global.u32 	[%rd218+52], %r325;
	ld.global.u32 	%r326, [%rd216+56];
	st.global.u32 	[%rd218+56], %r326;
	ld.global.u32 	%r327, [%rd216+60];
	st.global.u32 	[%rd218+60], %r327;
	add.s32 	%r406, %r406, 16;
	setp.ne.s32 	%p47, %r406, 512;
	@%p47 bra 	$L__BB1_111;
	bar.sync 	0;
	add.s32 	%r328, %r328, 1;
	setp.ne.s32 	%p48, %r328, 512;
	@%p48 bra 	$L__BB1_1;
	ret;

}


// ===== COMPILED SASS (sm_100) =====

	.target	sm_100

	.elftype	@"ET_EXEC"


//--------------------- .note.nv.tkinfo           --------------------------
	.section	.note.nv.tkinfo,"",@"SHT_NOTE"
	.sectionflags	@"SHF_NOTE_NV_TKINFO"
	.tkinfo
        /*0018*/ 	.word	0x00000002
        /*0030*/ 	.string	""
        /*0030*/ 	.string	"ptxas"
        /*0030*/ 	.string	"Cuda compilation tools, release 13.0, V13.0.88"
        /*0030*/ 	.string	"Build cuda_13.0.r13.0/compiler.36424714_0"
        /*0030*/ 	.string	"-arch sm_100 -m 64 "



//--------------------- .note.nv.cuinfo           --------------------------
	.section	.note.nv.cuinfo,"",@"SHT_NOTE"
	.sectionflags	@"SHF_NOTE_NV_CUINFO"
        /*0018*/ 	.short	0x0002
        /*001a*/ 	.short	0x0064
        /*001c*/ 	.short	0x0082
	.zero		2


//--------------------- .nv.info                  --------------------------
	.section	.nv.info,"",@"SHT_CUDA_INFO"
	.align	4


	//----- nvinfo : EIATTR_REGCOUNT
	.align		4
        /*0000*/ 	.byte	0x04, 0x2f
        /*0002*/ 	.short	(.L_1 - .L_0)
	.align		4
.L_0:
        /*0004*/ 	.word	index@(_Z12bitonic_sortPi)
        /*0008*/ 	.word	0x00000016


	//----- nvinfo : EIATTR_FRAME_SIZE
	.align		4
.L_1:
        /*000c*/ 	.byte	0x04, 0x11
        /*000e*/ 	.short	(.L_3 - .L_2)
	.align		4
.L_2:
        /*0010*/ 	.word	index@(_Z12bitonic_sortPi)
        /*0014*/ 	.word	0x00000000


	//----- nvinfo : EIATTR_REGCOUNT
	.align		4
.L_3:
        /*0018*/ 	.byte	0x04, 0x2f
        /*001a*/ 	.short	(.L_5 - .L_4)
	.align		4
.L_4:
        /*001c*/ 	.word	index@(_Z8pcm_sortPiS_)
        /*0020*/ 	.word	0x00000020


	//----- nvinfo : EIATTR_FRAME_SIZE
	.align		4
.L_5:
        /*0024*/ 	.byte	0x04, 0x11
        /*0026*/ 	.short	(.L_7 - .L_6)
	.align		4
.L_6:
        /*0028*/ 	.word	index@(_Z8pcm_sortPiS_)
        /*002c*/ 	.word	0x00000000


	//----- nvinfo : EIATTR_MIN_STACK_SIZE
	.align		4
.L_7:
        /*0030*/ 	.byte	0x04, 0x12
        /*0032*/ 	.short	(.L_9 - .L_8)
	.align		4
.L_8:
        /*0034*/ 	.word	index@(_Z12bitonic_sortPi)
        /*0038*/ 	.word	0x00000000


	//----- nvinfo : EIATTR_MIN_STACK_SIZE
	.align		4
.L_9:
        /*003c*/ 	.byte	0x04, 0x12
        /*003e*/ 	.short	(.L_11 - .L_10)
	.align		4
.L_10:
        /*0040*/ 	.word	index@(_Z8pcm_sortPiS_)
        /*0044*/ 	.word	0x00000000
.L_11:


//--------------------- .nv.compat                --------------------------
	.section	.nv.compat,"",@"SHT_CUDA_COMPAT_INFO"
	.align	4
        /*0000*/ 	.byte	0x02, 0x09, 0x00, 0x00, 0x02, 0x02, 0x01, 0x00, 0x02, 0x05, 0x05, 0x00, 0x03, 0x07, 0x01, 0x01
        /*0010*/ 	.byte	0x02, 0x03, 0x00, 0x00, 0x02, 0x06, 0x01, 0x00, 0x04, 0x0b, 0x08, 0x00, 0x09, 0x00, 0x00, 0x00
        /*0020*/ 	.byte	0x00, 0x00, 0x00, 0x00


//--------------------- .nv.info._Z8pcm_sortPiS_  --------------------------
	.section	.nv.info._Z8pcm_sortPiS_,"",@"SHT_CUDA_INFO"
	.sectionflags	@""
	.align	4


	//----- nvinfo : EIATTR_CUDA_API_VERSION
	.align		4
        /*0000*/ 	.byte	0x04, 0x37
        /*0002*/ 	.short	(.L_13 - .L_12)
.L_12:
        /*0004*/ 	.word	0x00000082


	//----- nvinfo : EIATTR_KPARAM_INFO
	.align		4
.L_13:
        /*0008*/ 	.byte	0x04, 0x17
        /*000a*/ 	.short	(.L_15 - .L_14)
.L_14:
        /*000c*/ 	.word	0x00000000
        /*0010*/ 	.short	0x0001
        /*0012*/ 	.short	0x0008
        /*0014*/ 	.byte	0x00, 0xf5, 0x21, 0x00


	//----- nvinfo : EIATTR_KPARAM_INFO
	.align		4
.L_15:
        /*0018*/ 	.byte	0x04, 0x17
        /*001a*/ 	.short	(.L_17 - .L_16)
.L_16:
        /*001c*/ 	.word	0x00000000
        /*0020*/ 	.short	0x0000
        /*0022*/ 	.short	0x0000
        /*0024*/ 	.byte	0x00, 0xf5, 0x21, 0x00


	//----- nvinfo : EIATTR_SPARSE_MMA_MASK
	.align		4
.L_17:
        /*0028*/ 	.byte	0x03, 0x50
        /*002a*/ 	.short	0x0000


	//----- nvinfo : EIATTR_MAXREG_COUNT
	.align		4
        /*002c*/ 	.byte	0x03, 0x1b
        /*002e*/ 	.short	0x00ff


	//----- nvinfo : EIATTR_NUM_BARRIERS
	.align		4
        /*0030*/ 	.byte	0x02, 0x4c
        /*0032*/ 	.byte	0x01
	.zero		1


	//----- nvinfo : EIATTR_MERCURY_ISA_VERSION
	.align		4
        /*0034*/ 	.byte	0x03, 0x5f
        /*0036*/ 	.short	0x0101


	//----- nvinfo : EIATTR_VRC_CTA_INIT_COUNT
	.align		4
        /*0038*/ 	.byte	0x02, 0x4a
	.zero		1
	.zero		1


	//----- nvinfo : EIATTR_EXIT_INSTR_OFFSETS
	.align		4
        /*003c*/ 	.byte	0x04, 0x1c
        /*003e*/ 	.short	(.L_19 - .L_18)


	//   ....[0]....
.L_18:
        /*0040*/ 	.word	0x000031a0


	//----- nvinfo : EIATTR_CRS_STACK_SIZE
	.align		4
.L_19:
        /*0044*/ 	.byte	0x04, 0x1e
        /*0046*/ 	.short	(.L_21 - .L_20)
.L_20:
        /*0048*/ 	.word	0x00000000


	//----- nvinfo : EIATTR_CBANK_PARAM_SIZE
	.align		4
.L_21:
        /*004c*/ 	.byte	0x03, 0x19
        /*004e*/ 	.short	0x0010


	//----- nvinfo : EIATTR_PARAM_CBANK
	.align		4
        /*0050*/ 	.byte	0x04, 0x0a
        /*0052*/ 	.short	(.L_23 - .L_22)
	.align		4
.L_22:
        /*0054*/ 	.word	index@(.nv.constant0._Z8pcm_sortPiS_)
        /*0058*/ 	.short	0x0380
        /*005a*/ 	.short	0x0010


	//----- nvinfo : EIATTR_SW_WAR
	.align		4
.L_23:
        /*005c*/ 	.byte	0x04, 0x36
        /*005e*/ 	.short	(.L_25 - .L_24)
.L_24:
        /*0060*/ 	.word	0x00000008
.L_25:


//--------------------- .nv.info._Z12bitonic_sortPi --------------------------
	.section	.nv.info._Z12bitonic_sortPi,"",@"SHT_CUDA_INFO"
	.sectionflags	@""
	.align	4


	//----- nvinfo : EIATTR_CUDA_API_VERSION
	.align		4
        /*0000*/ 	.byte	0x04, 0x37
        /*0002*/ 	.short	(.L_27 - .L_26)
.L_26:
        /*0004*/ 	.word	0x00000082


	//----- nvinfo : EIATTR_KPARAM_INFO
	.align		4
.L_27:
        /*0008*/ 	.byte	0x04, 0x17
        /*000a*/ 	.short	(.L_29 - .L_28)
.L_28:
        /*000c*/ 	.word	0x00000000
        /*0010*/ 	.short	0x0000
        /*0012*/ 	.short	0x0000
        /*0014*/ 	.byte	0x00, 0xf5, 0x21, 0x00


	//----- nvinfo : EIATTR_SPARSE_MMA_MASK
	.align		4
.L_29:
        /*0018*/ 	.byte	0x03, 0x50
        /*001a*/ 	.short	0x0000


	//----- nvinfo : EIATTR_MAXREG_COUNT
	.align		4
        /*001c*/ 	.byte	0x03, 0x1b
        /*001e*/ 	.short	0x00ff


	//----- nvinfo : EIATTR_NUM_BARRIERS
	.align		4
        /*0020*/ 	.byte	0x02, 0x4c
        /*0022*/ 	.byte	0x01
	.zero		1


	//----- nvinfo : EIATTR_MERCURY_ISA_VERSION
	.align		4
        /*0024*/ 	.byte	0x03, 0x5f
        /*0026*/ 	.short	0x0101


	//----- nvinfo : EIATTR_VRC_CTA_INIT_COUNT
	.align		4
        /*0028*/ 	.byte	0x02, 0x4a
	.zero		1
	.zero		1


	//----- nvinfo : EIATTR_EXIT_INSTR_OFFSETS
	.align		4
        /*002c*/ 	.byte	0x04, 0x1c
        /*002e*/ 	.short	(.L_31 - .L_30)


	//   ....[0]....
.L_30:
        /*0030*/ 	.word	0x00003650


	//   ....[1]....
        /*0034*/ 	.word	0x00003680


	//----- nvinfo : EIATTR_CRS_STACK_SIZE
	.align		4
.L_31:
        /*0038*/ 	.byte	0x04, 0x1e
        /*003a*/ 	.short	(.L_33 - .L_32)
.L_32:
        /*003c*/ 	.word	0x00000000


	//----- nvinfo : EIATTR_CBANK_PARAM_SIZE
	.align		4
.L_33:
        /*0040*/ 	.byte	0x03, 0x19
        /*0042*/ 	.short	0x0008


	//----- nvinfo : EIATTR_PARAM_CBANK
	.align		4
        /*0044*/ 	.byte	0x04, 0x0a
        /*0046*/ 	.short	(.L_35 - .L_34)
	.align		4
.L_34:
        /*0048*/ 	.word	index@(.nv.constant0._Z12bitonic_sortPi)
        /*004c*/ 	.short	0x0380
        /*004e*/ 	.short	0x0008


	//----- nvinfo : EIATTR_SW_WAR
	.align		4
.L_35:
        /*0050*/ 	.byte	0x04, 0x36
        /*0052*/ 	.short	(.L_37 - .L_36)
.L_36:
        /*0054*/ 	.word	0x00000008
.L_37:


//--------------------- .nv.callgraph             --------------------------
	.section	.nv.callgraph,"",@"SHT_CUDA_CALLGRAPH"
	.align	4
	.sectionentsize	8
	.align		4
        /*0000*/ 	.word	0x00000000
	.align		4
        /*0004*/ 	.word	0xffffffff
	.align		4
        /*0008*/ 	.word	0x00000000
	.align		4
        /*000c*/ 	.word	0xfffffffe
	.align		4
        /*0010*/ 	.word	0x00000000
	.align		4
        /*0014*/ 	.word	0xfffffffd
	.align		4
        /*0018*/ 	.word	0x00000000
	.align		4
        /*001c*/ 	.word	0xfffffffc


//--------------------- .text._Z8pcm_sortPiS_     --------------------------
	.section	.text._Z8pcm_sortPiS_,"ax",@progbits
	.align	128
        .global         _Z8pcm_sortPiS_
        .type           _Z8pcm_sortPiS_,@function
        .size           _Z8pcm_sortPiS_,(.L_x_151 - _Z8pcm_sortPiS_)
        .other          _Z8pcm_sortPiS_,@"STO_CUDA_ENTRY STV_DEFAULT"
_Z8pcm_sortPiS_:
.text._Z8pcm_sortPiS_:
[----:B------:R-:W-:Y:S01]  /*0000*/  LDC R1, c[0x0][0x37c] ;  /* 0x0000df00ff017b82 */ /* 0x000fe20000000800 */
[----:B------:R-:W0:Y:S07]  /*0010*/  S2R R7, SR_TID.X ;  /* 0x0000000000077919 */ /* 0x000e2e0000002100 */
[----:B------:R-:W0:Y:S01]  /*0020*/  LDC.64 R4, c[0x0][0x388] ;  /* 0x0000e200ff047b82 */ /* 0x000e220000000a00 */
[----:B------:R-:W1:Y:S01]  /*0030*/  LDCU.64 UR6, c[0x0][0x358] ;  /* 0x00006b00ff0677ac */ /* 0x000e620008000a00 */
[----:B------:R-:W-:Y:S01]  /*0040*/  UMOV UR4, URZ ;  /* 0x000000ff00047c82 */ /* 0x000fe20008000000 */
[C---:B0-----:R-:W-:Y:S01]  /*0050*/  IMAD.WIDE.U32 R2, R7.reuse, 0x800, R4 ;  /* 0x0000080007027825 */ /* 0x041fe200078e0004 */
[----:B------:R-:W-:-:S03]  /*0060*/  LOP3.LUT P0, R12, R7, 0x1, RZ, 0xc0, !PT ;  /* 0x00000001070c7812 */ /* 0x000fc6000780c0ff */
[C---:B------:R-:W-:Y:S01]  /*0070*/  IMAD.SHL.U32 R6, R7.reuse, 0x200, RZ ;  /* 0x0000020007067824 */ /* 0x040fe200078e00ff */
[----:B------:R-:W-:Y:S02]  /*0080*/  ISETP.NE.U32.AND P1, PT, R12, 0x1, PT ;  /* 0x000000010c00780c */ /* 0x000fe40003f25070 */
[----:B------:R-:W-:Y:S01]  /*0090*/  IADD3 R0, P2, PT, R2, 0x7fc, RZ ;  /* 0x000007fc02007810 */ /* 0x000fe20007f5e0ff */
[----:B------:R-:W-:Y:S01]  /*00a0*/  IMAD.WIDE.U32 R4, R6, 0x4, R4 ;  /* 0x0000000406047825 */ /* 0x000fe200078e0004 */
[C---:B------:R-:W-:Y:S02]  /*00b0*/  ISETP.NE.AND P0, PT, R7.reuse, RZ, !P0 ;  /* 0x000000ff0700720c */ /* 0x040fe40004705270 */
[----:B------:R-:W-:Y:S01]  /*00c0*/  ISETP.NE.AND P1, PT, R7, 0x3ff, !P1 ;  /* 0x000003ff0700780c */ /* 0x000fe20004f25270 */
[----:B-1----:R-:W-:-:S12]  /*00d0*/  IMAD.X R7, RZ, RZ, R3, P2 ;  /* 0x000000ffff077224 */ /* 0x002fd800010e0603 */
.L_x_12:
[----:B------:R-:W-:Y:S01]  /*00e0*/  ISETP.NE.AND P2, PT, R12, RZ, PT ;  /* 0x000000ff0c00720c */ /* 0x000fe20003f45270 */
[----:B------:R-:W-:Y:S01]  /*00f0*/  UIADD3 UR4, UPT, UPT, UR4, 0x1, URZ ;  /* 0x0000000104047890 */ /* 0x000fe2000fffe0ff */
[----:B------:R-:W-:Y:S03]  /*0100*/  BSSY.RECONVERGENT B0, `(.L_x_0) ;  /* 0x00000f0000007945 */ /* 0x000fe60003800200 */
[----:B------:R-:W-:-:S08]  /*0110*/  UISETP.NE.AND UP0, UPT, UR4, 0x200, UPT ;  /* 0x000002000400788c */ /* 0x000fd0000bf05270 */
[----:B0-----:R-:W-:Y:S05]  /*0120*/  @!P2 BRA `(.L_x_1) ;  /* 0x0000000400e4a947 */ /* 0x001fea0003800000 */
[----:B------:R-:W-:Y:S01]  /*0130*/  IMAD.MOV.U32 R11, RZ, RZ, 0x1ff ;  /* 0x000001ffff0b7424 */ /* 0x000fe200078e00ff */
[----:B------:R-:W0:Y:S01]  /*0140*/  LDCU.64 UR10, c[0x0][0x380] ;  /* 0x00007000ff0a77ac */ /* 0x000e220008000a00 */
[----:B------:R-:W-:Y:S02]  /*0150*/  IMAD.MOV.U32 R10, RZ, RZ, R0 ;  /* 0x000000ffff0a7224 */ /* 0x000fe400078e0000 */
[----:B------:R-:W-:Y:S01]  /*0160*/  IMAD.MOV.U32 R21, RZ, RZ, R7 ;  /* 0x000000ffff157224 */ /* 0x000fe200078e0007 */
[----:B------:R-:W1:Y:S01]  /*0170*/  LDCU.64 UR8, c[0x0][0x380] ;  /* 0x00007000ff0877ac */ /* 0x000e620008000a00 */
[----:B------:R-:W-:Y:S01]  /*0180*/  IMAD.MOV.U32 R13, RZ, RZ, 0x1ff ;  /* 0x000001ffff0d7424 */ /* 0x000fe200078e00ff */
[----:B------:R-:W-:-:S06]  /*0190*/  UMOV UR5, URZ ;  /* 0x000000ff00057c82 */ /* 0x000fcc0008000000 */
.L_x_2:
[C---:B--2---:R-:W-:Y:S01]  /*01a0*/  IADD3 R9, P2, PT, R6.reuse, R11, RZ ;  /* 0x0000000b06097210 */ /* 0x044fe20007f5e0ff */
[----:B------:R-:W-:Y:S02]  /*01b0*/  IMAD.IADD R19, R6, 0x1, R13 ;  /* 0x0000000106137824 */ /* 0x000fe400078e020d */
[----:B0-----:R-:W-:Y:S01]  /*01c0*/  IMAD.U32 R2, RZ, RZ, UR10 ;  /* 0x0000000aff027e24 */ /* 0x001fe2000f8e00ff */
[----:B------:R-:W-:Y:S01]  /*01d0*/  LEA.HI.X.SX32 R14, R11, RZ, 0x1, P2 ;  /* 0x000000ff0b0e7211 */ /* 0x000fe200010f0eff */
[----:B------:R-:W-:Y:S01]  /*01e0*/  IMAD.U32 R3, RZ, RZ, UR11 ;  /* 0x0000000bff037e24 */ /* 0x000fe2000f8e00ff */
[----:B-1----:R-:W-:Y:S01]  /*01f0*/  LEA R8, P2, R9, UR8, 0x2 ;  /* 0x0000000809087c11 */ /* 0x002fe2000f8410ff */
[----:B------:R-:W-:-:S03]  /*0200*/  IMAD.WIDE R18, R19, 0x4, R2 ;  /* 0x0000000413127825 */ /* 0x000fc600078e0202 */
[----:B------:R-:W-:Y:S02]  /*0210*/  LEA.HI.X R9, R9, UR9, R14, 0x2, P2 ;  /* 0x0000000909097c11 */ /* 0x000fe400090f140e */
[----:B------:R-:W2:Y:S04]  /*0220*/  LDG.E R23, desc[UR6][R18.64] ;  /* 0x0000000612177981 */ /* 0x000ea8000c1e1900 */
[----:B------:R0:W2:Y:S02]  /*0230*/  LDG.E R22, desc[UR6][R8.64+-0x800] ;  /* 0xfff8000608167981 */ /* 0x0000a4000c1e1900 */
[----:B0-----:R-:W-:Y:S02]  /*0240*/  IMAD.MOV.U32 R8, RZ, RZ, R10 ;  /* 0x000000ffff087224 */ /* 0x001fe400078e000a */
[----:B------:R-:W-:Y:S01]  /*0250*/  IMAD.MOV.U32 R9, RZ, RZ, R21 ;  /* 0x000000ffff097224 */ /* 0x000fe200078e0015 */
[----:B--2---:R-:W-:-:S13]  /*0260*/  ISETP.GT.AND P2, PT, R23, R22, PT ;  /* 0x000000161700720c */ /* 0x004fda0003f44270 */
[----:B------:R-:W-:Y:S01]  /*0270*/  @!P2 VIADD R11, R11, 0xffffffff ;  /* 0xffffffff0b0ba836 */ /* 0x000fe20000000000 */
[----:B------:R0:W-:Y:S01]  /*0280*/  @P2 STG.E desc[UR6][R8.64], R23 ;  /* 0x0000001708002986 */ /* 0x0001e2000c101906 */
[----:B------:R-:W-:-:S03]  /*0290*/  @P2 VIADD R13, R13, 0xffffffff ;  /* 0xffffffff0d0d2836 */ /* 0x000fc60000000000 */
[C---:B------:R-:W-:Y:S01]  /*02a0*/  IADD3 R15, P3, PT, R6.reuse, R11, RZ ;  /* 0x0000000b060f7210 */ /* 0x040fe20007f7e0ff */
[----:B------:R1:W-:Y:S01]  /*02b0*/  @!P2 STG.E desc[UR6][R8.64], R22 ;  /* 0x000000160800a986 */ /* 0x0003e2000c101906 */
[----:B------:R-:W-:Y:S02]  /*02c0*/  IADD3 R17, PT, PT, R6, R13, RZ ;  /* 0x0000000d06117210 */ /* 0x000fe40007ffe0ff */
[----:B------:R-:W-:Y:S02]  /*02d0*/  LEA.HI.X.SX32 R20, R11, RZ, 0x1, P3 ;  /* 0x000000ff0b147211 */ /* 0x000fe400018f0eff */
[----:B------:R-:W-:Y:S01]  /*02e0*/  LEA R14, P3, R15, UR8, 0x2 ;  /* 0x000000080f0e7c11 */ /* 0x000fe2000f8610ff */
[----:B------:R-:W-:-:S03]  /*02f0*/  IMAD.WIDE R16, R17, 0x4, R2 ;  /* 0x0000000411107825 */ /* 0x000fc600078e0202 */
[----:B------:R-:W-:Y:S02]  /*0300*/  LEA.HI.X R15, R15, UR9, R20, 0x2, P3 ;  /* 0x000000090f0f7c11 */ /* 0x000fe400098f1414 */
[----:B------:R-:W2:Y:S04]  /*0310*/  LDG.E R25, desc[UR6][R16.64] ;  /* 0x0000000610197981 */ /* 0x000ea8000c1e1900 */
[----:B------:R-:W2:Y:S02]  /*0320*/  LDG.E R10, desc[UR6][R14.64+-0x800] ;  /* 0xfff800060e0a7981 */ /* 0x000ea4000c1e1900 */
[----:B--2---:R-:W-:-:S13]  /*0330*/  ISETP.GT.AND P2, PT, R25, R10, PT ;  /* 0x0000000a1900720c */ /* 0x004fda0003f44270 */
[----:B------:R-:W-:Y:S01]  /*0340*/  @!P2 VIADD R11, R11, 0xffffffff ;  /* 0xffffffff0b0ba836 */ /* 0x000fe20000000000 */
[----:B------:R-:W-:Y:S01]  /*0350*/  @!P2 STG.E desc[UR6][R8.64+-0x4], R10 ;  /* 0xfffffc0a0800a986 */ /* 0x000fe2000c101906 */
[----:B------:R-:W-:-:S03]  /*0360*/  @P2 VIADD R13, R13, 0xffffffff ;  /* 0xffffffff0d0d2836 */ /* 0x000fc60000000000 */
[C---:B------:R-:W-:Y:S01]  /*0370*/  IADD3 R19, P3, PT, R6.reuse, R11, RZ ;  /* 0x0000000b06137210 */ /* 0x040fe20007f7e0ff */
[----:B------:R-:W-:Y:S01]  /*0380*/  IMAD.IADD R21, R6, 0x1, R13 ;  /* 0x0000000106157824 */ /* 0x000fe200078e020d */
[----:B------:R2:W-:Y:S02]  /*0390*/  @P2 STG.E desc[UR6][R8.64+-0x4], R25 ;  /* 0xfffffc1908002986 */ /* 0x0005e4000c101906 */
[----:B------:R-:W-:Y:S01]  /*03a0*/  LEA.HI.X.SX32 R24, R11, RZ, 0x1, P3 ;  /* 0x000000ff0b187211 */ /* 0x000fe200018f0eff */
[----:B------:R-:W-:Y:S01]  /*03b0*/  IMAD.WIDE R20, R21, 0x4, R2 ;  /* 0x0000000415147825 */ /* 0x000fe200078e0202 */
[----:B------:R-:W-:-:S04]  /*03c0*/  LEA R18, P3, R19, UR8, 0x2 ;  /* 0x0000000813127c11 */ /* 0x000fc8000f8610ff */
[----:B------:R-:W-:Y:S01]  /*03d0*/  LEA.HI.X R19, R19, UR9, R24, 0x2, P3 ;  /* 0x0000000913137c11 */ /* 0x000fe200098f1418 */
[----:B0-----:R-:W3:Y:S04]  /*03e0*/  LDG.E R23, desc[UR6][R20.64] ;  /* 0x0000000614177981 */ /* 0x001ee8000c1e1900 */
[----:B-1----:R-:W3:Y:S02]  /*03f0*/  LDG.E R22, desc[UR6][R18.64+-0x800] ;  /* 0xfff8000612167981 */ /* 0x002ee4000c1e1900 */
[----:B---3--:R-:W-:-:S13]  /*0400*/  ISETP.GT.AND P2, PT, R23, R22, PT ;  /* 0x000000161700720c */ /* 0x008fda0003f44270 */
        /* <DEDUP_REMOVED lines=10> */
[----:B--2---:R-:W2:Y:S04]  /*04b0*/  LDG.E R25, desc[UR6][R16.64] ;  /* 0x0000000610197981 */ /* 0x004ea8000c1e1900 */
[----:B------:R-:W2:Y:S02]  /*04c0*/  LDG.E R10, desc[UR6][R14.64+-0x800] ;  /* 0xfff800060e0a7981 */ /* 0x000ea4000c1e1900 */
[----:B--2---:R-:W-:-:S13]  /*04d0*/  ISETP.GT.AND P2, PT, R25, R10, PT ;  /* 0x0000000a1900720c */ /* 0x004fda0003f44270 */
[----:B------:R-:W-:Y:S01]  /*04e0*/  @!P2 VIADD R11, R11, 0xffffffff ;  /* 0xffffffff0b0ba836 */ /* 0x000fe20000000000 */
[----:B------:R-:W-:Y:S01]  /*04f0*/  @!P2 STG.E desc[UR6][R8.64+-0xc], R10 ;  /* 0xfffff40a0800a986 */ /* 0x000fe2000c101906 */
[----:B------:R-:W-:-:S03]  /*0500*/  @P2 VIADD R13, R13, 0xffffffff ;  /* 0xffffffff0d0d2836 */ /* 0x000fc60000000000 */
[C---:B------:R-:W-:Y:S01]  /*0510*/  IADD3 R19, P3, PT, R6.reuse, R11, RZ ;  /* 0x0000000b06137210 */ /* 0x040fe20007f7e0ff */
[----:B------:R1:W-:Y:S01]  /*0520*/  @P2 STG.E desc[UR6][R8.64+-0xc], R25 ;  /* 0xfffff41908002986 */ /* 0x0003e2000c101906 */
[----:B------:R-:W-:Y:S02]  /*0530*/  IADD3 R21, PT, PT, R6, R13, RZ ;  /* 0x0000000d06157210 */ /* 0x000fe40007ffe0ff */
[----:B------:R-:W-:Y:S02]  /*0540*/  LEA.HI.X.SX32 R24, R11, RZ, 0x1, P3 ;  /* 0x000000ff0b187211 */ /* 0x000fe400018f0eff */
[----:B------:R-:W-:Y:S01]  /*0550*/  LEA R18, P3, R19, UR8, 0x2 ;  /* 0x0000000813127c11 */ /* 0x000fe2000f8610ff */
[----:B------:R-:W-:-:S03]  /*0560*/  IMAD.WIDE R20, R21, 0x4, R2 ;  /* 0x0000000415147825 */ /* 0x000fc600078e0202 */
[----:B------:R-:W-:Y:S02]  /*0570*/  LEA.HI.X R19, R19, UR9, R24, 0x2, P3 ;  /* 0x0000000913137c11 */ /* 0x000fe400098f1418 */
[----:B0-----:R-:W2:Y:S04]  /*0580*/  LDG.E R23, desc[UR6][R20.64] ;  /* 0x0000000614177981 */ /* 0x001ea8000c1e1900 */
        /* <DEDUP_REMOVED lines=12> */
[----:B-1----:R-:W2:Y:S04]  /*0650*/  LDG.E R25, desc[UR6][R16.64] ;  /* 0x0000000610197981 */ /* 0x002ea8000c1e1900 */
[----:B------:R-:W2:Y:S02]  /*0660*/  LDG.E R10, desc[UR6][R14.64+-0x800] ;  /* 0xfff800060e0a7981 */ /* 0x000ea4000c1e1900 */
[----:B--2---:R-:W-:-:S13]  /*0670*/  ISETP.GT.AND P2, PT, R25, R10, PT ;  /* 0x0000000a1900720c */ /* 0x004fda0003f44270 */
[----:B------:R-:W-:Y:S01]  /*0680*/  @!P2 VIADD R11, R11, 0xffffffff ;  /* 0xffffffff0b0ba836 */ /* 0x000fe20000000000 */
[----:B------:R1:W-:Y:S01]  /*0690*/  @!P2 STG.E desc[UR6][R8.64+-0x14], R10 ;  /* 0xffffec0a0800a986 */ /* 0x0003e2000c101906 */
        /* <DEDUP_REMOVED lines=9> */
[----:B------:R-:W3:Y:S02]  /*0730*/  LDG.E R18, desc[UR6][R18.64+-0x800] ;  /* 0xfff8000612127981 */ /* 0x000ee4000c1e1900 */
[----:B---3--:R-:W-:-:S13]  /*0740*/  ISETP.GT.AND P2, PT, R23, R18, PT ;  /* 0x000000121700720c */ /* 0x008fda0003f44270 */
        /* <DEDUP_REMOVED lines=10> */
[----:B------:R-:W3:Y:S04]  /*07f0*/  LDG.E R17, desc[UR6][R16.64] ;  /* 0x0000000610117981 */ /* 0x000ee8000c1e1900 */
[----:B------:R-:W3:Y:S01]  /*0800*/  LDG.E R14, desc[UR6][R14.64+-0x800] ;  /* 0xfff800060e0e7981 */ /* 0x000ee2000c1e1900 */
[----:B------:R-:W-:Y:S01]  /*0810*/  UIADD3 UR5, UPT, UPT, UR5, 0x8, URZ ;  /* 0x0000000805057890 */ /* 0x000fe2000fffe0ff */
[----:B-1----:R-:W-:-:S03]  /*0820*/  IADD3 R10, P3, PT, R8, -0x20, RZ ;  /* 0xffffffe0080a7810 */ /* 0x002fc60007f7e0ff */
[----:B------:R-:W-:Y:S01]  /*0830*/  UISETP.NE.AND UP1, UPT, UR5, 0x200, UPT ;  /* 0x000002000500788c */ /* 0x000fe2000bf25270 */
[----:B------:R-:W-:Y:S02]  /*0840*/  IADD3.X R21, PT, PT, R9, -0x1, RZ, P3, !PT ;  /* 0xffffffff09157810 */ /* 0x000fe40001ffe4ff */
[----:B---3--:R-:W-:-:S13]  /*0850*/  ISETP.GT.AND P2, PT, R17, R14, PT ;  /* 0x0000000e1100720c */ /* 0x008fda0003f44270 */
[----:B------:R2:W-:Y:S01]  /*0860*/  @!P2 STG.E desc[UR6][R8.64+-0x1c], R14 ;  /* 0xffffe40e0800a986 */ /* 0x0005e2000c101906 */
[----:B------:R-:W-:Y:S01]  /*0870*/  @!P2 VIADD R11, R11, 0xffffffff ;  /* 0xffffffff0b0ba836 */ /* 0x000fe20000000000 */
[----:B------:R-:W-:Y:S02]  /*0880*/  @P2 IADD3 R13, PT, PT, R13, -0x1, RZ ;  /* 0xffffffff0d0d2810 */ /* 0x000fe40007ffe0ff */
[----:B------:R2:W-:Y:S01]  /*0890*/  @P2 STG.E desc[UR6][R8.64+-0x1c], R17 ;  /* 0xffffe41108002986 */ /* 0x0005e2000c101906 */
[----:B------:R-:W-:Y:S05]  /*08a0*/  BRA.U UP1, `(.L_x_2) ;  /* 0xfffffff9013c7547 */ /* 0x000fea000b83ffff */
[----:B------:R-:W-:Y:S05]  /*08b0*/  BRA `(.L_x_3) ;  /* 0x0000000400d07947 */ /* 0x000fea0003800000 */
.L_x_1:
[----:B------:R-:W-:Y:S01]  /*08c0*/  IMAD.MOV.U32 R11, RZ, RZ, RZ ;  /* 0x000000ffff0b7224 */ /* 0x000fe200078e00ff */
[----:B------:R-:W0:Y:S01]  /*08d0*/  LDCU.64 UR10, c[0x0][0x380] ;  /* 0x00007000ff0a77ac */ /* 0x000e220008000a00 */
[----:B------:R-:W-:Y:S02]  /*08e0*/  IMAD.MOV.U32 R13, RZ, RZ, RZ ;  /* 0x000000ffff0d7224 */ /* 0x000fe400078e00ff */
[----:B------:R-:W-:Y:S01]  /*08f0*/  IMAD.MOV.U32 R15, RZ, RZ, RZ ;  /* 0x000000ffff0f7224 */ /* 0x000fe200078e00ff */
[----:B------:R-:W1:Y:S01]  /*0900*/  LDCU.64 UR8, c[0x0][0x380] ;  /* 0x00007000ff0877ac */ /* 0x000e620008000a00 */
[----:B------:R-:W-:-:S05]  /*0910*/  NOP ;  /* 0x0000000000007918 */ /* 0x000fca0000000000 */
.L_x_4:
[C---:B---3--:R-:W-:Y:S01]  /*0920*/  IADD3 R8, P2, PT, R6.reuse, R13, RZ ;  /* 0x0000000d06087210 */ /* 0x048fe20007f5e0ff */
[----:B------:R-:W-:Y:S02]  /*0930*/  IMAD.IADD R23, R6, 0x1, R11 ;  /* 0x0000000106177824 */ /* 0x000fe400078e020b */
[----:B0-----:R-:W-:Y:S01]  /*0940*/  IMAD.U32 R2, RZ, RZ, UR10 ;  /* 0x0000000aff027e24 */ /* 0x001fe2000f8e00ff */
[----:B------:R-:W-:Y:S01]  /*0950*/  LEA.HI.X.SX32 R9, R13, RZ, 0x1, P2 ;  /* 0x000000ff0d097211 */ /* 0x000fe200010f0eff */
[----:B------:R-:W-:Y:S01]  /*0960*/  IMAD.U32 R3, RZ, RZ, UR11 ;  /* 0x0000000bff037e24 */ /* 0x000fe2000f8e00ff */
[----:B-1----:R-:W-:Y:S01]  /*0970*/  LEA R16, P2, R8, UR8, 0x2 ;  /* 0x0000000808107c11 */ /* 0x002fe2000f8410ff */
[----:B------:R-:W-:-:S03]  /*0980*/  IMAD.WIDE R22, R23, 0x4, R2 ;  /* 0x0000000417167825 */ /* 0x000fc600078e0202 */
[----:B------:R-:W-:-:S03]  /*0990*/  LEA.HI.X R17, R8, UR9, R9, 0x2, P2 ;  /* 0x0000000908117c11 */ /* 0x000fc600090f1409 */
[----:B------:R-:W2:Y:S04]  /*09a0*/  LDG.E R23, desc[UR6][R22.64] ;  /* 0x0000000616177981 */ /* 0x000ea8000c1e1900 */
[----:B------:R-:W2:Y:S01]  /*09b0*/  LDG.E R10, desc[UR6][R16.64+0x800] ;  /* 0x00080006100a7981 */ /* 0x000ea2000c1e1900 */
[----:B------:R-:W-:Y:S01]  /*09c0*/  IMAD.WIDE.U32 R8, R15, 0x4, R4 ;  /* 0x000000040f087825 */ /* 0x000fe200078e0004 */
[----:B--2---:R-:W-:-:S13]  /*09d0*/  ISETP.GT.AND P2, PT, R23, R10, PT ;  /* 0x0000000a1700720c */ /* 0x004fda0003f44270 */
[----:B------:R-:W-:Y:S01]  /*09e0*/  @P2 VIADD R13, R13, 0x1 ;  /* 0x000000010d0d2836 */ /* 0x000fe20000000000 */
[----:B------:R0:W-:Y:S01]  /*09f0*/  @!P2 STG.E desc[UR6][R8.64], R23 ;  /* 0x000000170800a986 */ /* 0x0001e2000c101906 */
[----:B------:R-:W-:-:S03]  /*0a00*/  @!P2 VIADD R11, R11, 0x1 ;  /* 0x000000010b0ba836 */ /* 0x000fc60000000000 */
[C---:B------:R-:W-:Y:S01]  /*0a10*/  IADD3 R14, P3, PT, R6.reuse, R13, RZ ;  /* 0x0000000d060e7210 */ /* 0x040fe20007f7e0ff */
[----:B------:R-:W-:Y:S01]  /*0a20*/  IMAD.IADD R21, R6, 0x1, R11 ;  /* 0x0000000106157824 */ /* 0x000fe200078e020b */
[----:B------:R1:W-:Y:S02]  /*0a30*/  @P2 STG.E desc[UR6][R8.64], R10 ;  /* 0x0000000a08002986 */ /* 0x0003e4000c101906 */
[----:B------:R-:W-:Y:S01]  /*0a40*/  LEA.HI.X.SX32 R19, R13, RZ, 0x1, P3 ;  /* 0x000000ff0d137211 */ /* 0x000fe200018f0eff */
[----:B------:R-:W-:Y:S01]  /*0a50*/  IMAD.WIDE R20, R21, 0x4, R2 ;  /* 0x0000000415147825 */ /* 0x000fe200078e0202 */
[----:B------:R-:W-:-:S04]  /*0a60*/  LEA R18, P3, R14, UR8, 0x2 ;  /* 0x000000080e127c11 */ /* 0x000fc8000f8610ff */
[----:B------:R-:W-:Y:S01]  /*0a70*/  LEA.HI.X R19, R14, UR9, R19, 0x2, P3 ;  /* 0x000000090e137c11 */ /* 0x000fe200098f1413 */
[----:B------:R-:W2:Y:S04]  /*0a80*/  LDG.E R21, desc[UR6][R20.64] ;  /* 0x0000000614157981 */ /* 0x000ea8000c1e1900 */
[----:B------:R-:W2:Y:S02]  /*0a90*/  LDG.E R14, desc[UR6][R18.64+0x800] ;  /* 0x00080006120e7981 */ /* 0x000ea4000c1e1900 */
[----:B--2---:R-:W-:-:S13]  /*0aa0*/  ISETP.GT.AND P2, PT, R21, R14, PT ;  /* 0x0000000e1500720c */ /* 0x004fda0003f44270 */
[----:B------:R-:W-:Y:S01]  /*0ab0*/  @P2 VIADD R13, R13, 0x1 ;  /* 0x000000010d0d2836 */ /* 0x000fe20000000000 */
[----:B------:R-:W-:Y:S01]  /*0ac0*/  @!P2 IADD3 R11, PT, PT, R11, 0x1, RZ ;  /* 0x000000010b0ba810 */ /* 0x000fe20007ffe0ff */
[----:B------:R2:W-:Y:S03]  /*0ad0*/  @!P2 STG.E desc[UR6][R8.64+0x4], R21 ;  /* 0x000004150800a986 */ /* 0x0005e6000c101906 */
[C---:B------:R-:W-:Y:S01]  /*0ae0*/  IADD3 R24, P3, PT, R6.reuse, R13, RZ ;  /* 0x0000000d06187210 */ /* 0x040fe20007f7e0ff */
[----:B------:R-:W-:Y:S01]  /*0af0*/  IMAD.IADD R17, R6, 0x1, R11 ;  /* 0x0000000106117824 */ /* 0x000fe200078e020b */
[----:B------:R3:W-:Y:S02]  /*0b00*/  @P2 STG.E desc[UR6][R8.64+0x4], R14 ;  /* 0x0000040e08002986 */ /* 0x0007e4000c101906 */
[----:B------:R-:W-:Y:S01]  /*0b10*/  LEA.HI.X.SX32 R25, R13, RZ, 0x1, P3 ;  /* 0x000000ff0d197211 */ /* 0x000fe200018f0eff */
[----:B0-----:R-:W-:Y:S01]  /*0b20*/  IMAD.WIDE R22, R17, 0x4, R2 ;  /* 0x0000000411167825 */ /* 0x001fe200078e0202 */
[----:B------:R-:W-:-:S04]  /*0b30*/  LEA R16, P3, R24, UR8, 0x2 ;  /* 0x0000000818107c11 */ /* 0x000fc8000f8610ff */
[----:B------:R-:W-:Y:S01]  /*0b40*/  LEA.HI.X R17, R24, UR9, R25, 0x2, P3 ;  /* 0x0000000918117c11 */ /* 0x000fe200098f1419 */
[----:B------:R-:W4:Y:S04]  /*0b50*/  LDG.E R23, desc[UR6][R22.64] ;  /* 0x0000000616177981 */ /* 0x000f28000c1e1900 */
[----:B-1----:R-:W4:Y:S02]  /*0b60*/  LDG.E R10, desc[UR6][R16.64+0x800] ;  /* 0x00080006100a7981 */ /* 0x002f24000c1e1900 */
[----:B----4-:R-:W-:-:S13]  /*0b70*/  ISETP.GT.AND P2, PT, R23, R10, PT ;  /* 0x0000000a1700720c */ /* 0x010fda0003f44270 */
[----:B------:R-:W-:Y:S01]  /*0b80*/  @P2 VIADD R13, R13, 0x1 ;  /* 0x000000010d0d2836 */ /* 0x000fe20000000000 */
[----:B------:R0:W-:Y:S01]  /*0b90*/  @!P2 STG.E desc[UR6][R8.64+0x8], R23 ;  /* 0x000008170800a986 */ /* 0x0001e2000c101906 */
[----:B------:R-:W-:-:S03]  /*0ba0*/  @!P2 VIADD R11, R11, 0x1 ;  /* 0x000000010b0ba836 */ /* 0x000fc60000000000 */
[C---:B------:R-:W-:Y:S01]  /*0bb0*/  IADD3 R24, P3, PT, R6.reuse, R13, RZ ;  /* 0x0000000d06187210 */ /* 0x040fe20007f7e0ff */
[----:B------:R-:W-:Y:S01]  /*0bc0*/  IMAD.IADD R19, R6, 0x1, R11 ;  /* 0x0000000106137824 */ /* 0x000fe200078e020b */
[----:B------:R1:W-:Y:S02]  /*0bd0*/  @P2 STG.E desc[UR6][R8.64+0x8], R10 ;  /* 0x0000080a08002986 */ /* 0x0003e4000c101906 */
[----:B------:R-:W-:Y:S01]  /*0be0*/  LEA.HI.X.SX32 R25, R13, RZ, 0x1, P3 ;  /* 0x000000ff0d197211 */ /* 0x000fe200018f0eff */
[----:B--2---:R-:W-:Y:S01]  /*0bf0*/  IMAD.WIDE R20, R19, 0x4, R2 ;  /* 0x0000000413147825 */ /* 0x004fe200078e0202 */
[----:B------:R-:W-:-:S04]  /*0c00*/  LEA R18, P3, R24, UR8, 0x2 ;  /* 0x0000000818127c11 */ /* 0x000fc8000f8610ff */
[----:B------:R-:W-:Y:S01]  /*0c10*/  LEA.HI.X R19, R24, UR9, R25, 0x2, P3 ;  /* 0x0000000918137c11 */ /* 0x000fe200098f1419 */
[----:B------:R-:W2:Y:S04]  /*0c20*/  LDG.E R21, desc[UR6][R20.64] ;  /* 0x0000000614157981 */ /* 0x000ea8000c1e1900 */
[----:B---3--:R-:W2:Y:S02]  /*0c30*/  LDG.E R14, desc[UR6][R18.64+0x800] ;  /* 0x00080006120e7981 */ /* 0x008ea4000c1e1900 */
        /* <DEDUP_REMOVED lines=27> */
[----:B------:R-:W-:Y:S01]  /*0df0*/  @P2 IADD3 R13, PT, PT, R13, 0x1, RZ ;  /* 0x000000010d0d2810 */ /* 0x000fe20007ffe0ff */
[----:B------:R-:W-:Y:S01]  /*0e00*/  @!P2 VIADD R11, R11, 0x1 ;  /* 0x000000010b0ba836 */ /* 0x000fe20000000000 */
[----:B------:R2:W-:Y:S02]  /*0e10*/  @!P2 STG.E desc[UR6][R8.64+0x14], R21 ;  /* 0x000014150800a986 */ /* 0x0005e4000c101906 */
        /* <DEDUP_REMOVED lines=8> */
[----:B------:R-:W4:Y:S02]  /*0ea0*/  LDG.E R16, desc[UR6][R16.64+0x800] ;  /* 0x0008000610107981 */ /* 0x000f24000c1e1900 */
[----:B----4-:R-:W-:-:S13]  /*0eb0*/  ISETP.GT.AND P2, PT, R23, R16, PT ;  /* 0x000000101700720c */ /* 0x010fda0003f44270 */
[----:B------:R-:W-:Y:S01]  /*0ec0*/  @P2 VIADD R13, R13, 0x1 ;  /* 0x000000010d0d2836 */ /* 0x000fe20000000000 */
[----:B------:R3:W-:Y:S01]  /*0ed0*/  @!P2 STG.E desc[UR6][R8.64+0x18], R23 ;  /* 0x000018170800a986 */ /* 0x0007e2000c101906 */
[----:B------:R-:W-:-:S03]  /*0ee0*/  @!P2 VIADD R11, R11, 0x1 ;  /* 0x000000010b0ba836 */ /* 0x000fc60000000000 */
[C---:B-1----:R-:W-:Y:S01]  /*0ef0*/  IADD3 R10, P3, PT, R6.reuse, R13, RZ ;  /* 0x0000000d060a7210 */ /* 0x042fe20007f7e0ff */
[----:B------:R-:W-:Y:S01]  /*0f00*/  IMAD.IADD R19, R6, 0x1, R11 ;  /* 0x0000000106137824 */ /* 0x000fe200078e020b */
[----:B------:R3:W-:Y:S02]  /*0f10*/  @P2 STG.E desc[UR6][R8.64+0x18], R16 ;  /* 0x0000181008002986 */ /* 0x0007e4000c101906 */
[----:B------:R-:W-:Y:S01]  /*0f20*/  LEA.HI.X.SX32 R25, R13, RZ, 0x1, P3 ;  /* 0x000000ff0d197211 */ /* 0x000fe200018f0eff */
[----:B--2---:R-:W-:Y:S01]  /*0f30*/  IMAD.WIDE R20, R19, 0x4, R2 ;  /* 0x0000000413147825 */ /* 0x004fe200078e0202 */
[----:B------:R-:W-:-:S04]  /*0f40*/  LEA R18, P3, R10, UR8, 0x2 ;  /* 0x000000080a127c11 */ /* 0x000fc8000f8610ff */
[----:B------:R-:W-:Y:S01]  /*0f50*/  LEA.HI.X R19, R10, UR9, R25, 0x2, P3 ;  /* 0x000000090a137c11 */ /* 0x000fe200098f1419 */
[----:B------:R-:W2:Y:S04]  /*0f60*/  LDG.E R21, desc[UR6][R20.64] ;  /* 0x0000000614157981 */ /* 0x000ea8000c1e1900 */
[----:B------:R-:W2:Y:S01]  /*0f70*/  LDG.E R18, desc[UR6][R18.64+0x800] ;  /* 0x0008000612127981 */ /* 0x000ea2000c1e1900 */
[----:B------:R-:W-:-:S05]  /*0f80*/  VIADD R15, R15, 0x8 ;  /* 0x000000080f0f7836 */ /* 0x000fca0000000000 */
[----:B------:R-:W-:Y:S02]  /*0f90*/  ISETP.NE.AND P3, PT, R15, 0x200, PT ;  /* 0x000002000f00780c */ /* 0x000fe40003f65270 */
[----:B--2---:R-:W-:-:S13]  /*0fa0*/  ISETP.GT.AND P2, PT, R21, R18, PT ;  /* 0x000000121500720c */ /* 0x004fda0003f44270 */
[----:B------:R3:W-:Y:S01]  /*0fb0*/  @!P2 STG.E desc[UR6][R8.64+0x1c], R21 ;  /* 0x00001c150800a986 */ /* 0x0007e2000c101906 */
[----:B------:R-:W-:Y:S02]  /*0fc0*/  @!P2 VIADD R11, R11, 0x1 ;  /* 0x000000010b0ba836 */ /* 0x000fe40000000000 */
[----:B------:R-:W-:Y:S01]  /*0fd0*/  @P2 VIADD R13, R13, 0x1 ;  /* 0x000000010d0d2836 */ /* 0x000fe20000000000 */
[----:B------:R3:W-:Y:S01]  /*0fe0*/  @P2 STG.E desc[UR6][R8.64+0x1c], R18 ;  /* 0x00001c1208002986 */ /* 0x0007e2000c101906 */
[----:B------:R-:W-:Y:S05]  /*0ff0*/  @P3 BRA `(.L_x_4) ;  /* 0xfffffff800483947 */ /* 0x000fea000383ffff */
.L_x_3:
[----:B------:R-:W-:Y:S05]  /*1000*/  BSYNC.RECONVERGENT B0 ;  /* 0x0000000000007941 */ /* 0x000fea0003800200 */
.L_x_0:
[----:B------:R-:W-:Y:S01]  /*1010*/  BAR.SYNC.DEFER_BLOCKING 0x0 ;  /* 0x0000000000007b1d */ /* 0x000fe20000010000 */
[----:B--23--:R-:W-:-:S07]  /*1020*/  IMAD.MOV.U32 R9, RZ, RZ, RZ ;  /* 0x000000ffff097224 */ /* 0x00cfce00078e00ff */
.L_x_5:
[----:B0-----:R-:W-:-:S05]  /*1030*/  IMAD.WIDE.U32 R14, R9, 0x4, R4 ;  /* 0x00000004090e7825 */ /* 0x001fca00078e0004 */
[----:B------:R-:W2:Y:S01]  /*1040*/  LDG.E R13, desc[UR6][R14.64] ;  /* 0x000000060e0d7981 */ /* 0x000ea2000c1e1900 */
[----:B------:R-:W-:-:S04]  /*1050*/  IMAD.IADD R11, R6, 0x1, R9 ;  /* 0x00000001060b7824 */ /* 0x000fc800078e0209 */
[----:B------:R-:W-:-:S05]  /*1060*/  IMAD.WIDE.U32 R10, R11, 0x4, R2 ;  /* 0x000000040b0a7825 */ /* 0x000fca00078e0002 */
[----:B--2---:R0:W-:Y:S04]  /*1070*/  STG.E desc[UR6][R10.64], R13 ;  /* 0x0000000d0a007986 */ /* 0x0041e8000c101906 */
[----:B------:R-:W2:Y:S04]  /*1080*/  LDG.E R17, desc[UR6][R14.64+0x4] ;  /* 0x000004060e117981 */ /* 0x000ea8000c1e1900 */
[----:B--2---:R1:W-:Y:S04]  /*1090*/  STG.E desc[UR6][R10.64+0x4], R17 ;  /* 0x000004110a007986 */ /* 0x0043e8000c101906 */
[----:B------:R-:W2:Y:S04]  /*10a0*/  LDG.E R19, desc[UR6][R14.64+0x8] ;  /* 0x000008060e137981 */ /* 0x000ea8000c1e1900 */
[----:B--2---:R2:W-:Y:S04]  /*10b0*/  STG.E desc[UR6][R10.64+0x8], R19 ;  /* 0x000008130a007986 */ /* 0x0045e8000c101906 */
[----:B------:R-:W3:Y:S04]  /*10c0*/  LDG.E R21, desc[UR6][R14.64+0xc] ;  /* 0x00000c060e157981 */ /* 0x000ee8000c1e1900 */
[----:B---3--:R3:W-:Y:S04]  /*10d0*/  STG.E desc[UR6][R10.64+0xc], R21 ;  /* 0x00000c150a007986 */ /* 0x0087e8000c101906 */
[----:B------:R-:W4:Y:S04]  /*10e0*/  LDG.E R23, desc[UR6][R14.64+0x10] ;  /* 0x000010060e177981 */ /* 0x000f28000c1e1900 */
[----:B----4-:R4:W-:Y:S04]  /*10f0*/  STG.E desc[UR6][R10.64+0x10], R23 ;  /* 0x000010170a007986 */ /* 0x0109e8000c101906 */
[----:B------:R-:W5:Y:S04]  /*1100*/  LDG.E R25, desc[UR6][R14.64+0x14] ;  /* 0x000014060e197981 */ /* 0x000f68000c1e1900 */
[----:B-----5:R5:W-:Y:S04]  /*1110*/  STG.E desc[UR6][R10.64+0x14], R25 ;  /* 0x000014190a007986 */ /* 0x020be8000c101906 */
[----:B0-----:R-:W2:Y:S04]  /*1120*/  LDG.E R13, desc[UR6][R14.64+0x18] ;  /* 0x000018060e0d7981 */ /* 0x001ea8000c1e1900 */
[----:B--2---:R0:W-:Y:S04]  /*1130*/  STG.E desc[UR6][R10.64+0x18], R13 ;  /* 0x0000180d0a007986 */ /* 0x0041e8000c101906 */
[----:B-1----:R-:W2:Y:S04]  /*1140*/  LDG.E R17, desc[UR6][R14.64+0x1c] ;  /* 0x00001c060e117981 */ /* 0x002ea8000c1e1900 */
[----:B--2---:R-:W-:Y:S04]  /*1150*/  STG.E desc[UR6][R10.64+0x1c], R17 ;  /* 0x00001c110a007986 */ /* 0x004fe8000c101906 */
[----:B------:R-:W2:Y:S04]  /*1160*/  LDG.E R19, desc[UR6][R14.64+0x20] ;  /* 0x000020060e137981 */ /* 0x000ea8000c1e1900 */
[----:B--2---:R1:W-:Y:S04]  /*1170*/  STG.E desc[UR6][R10.64+0x20], R19 ;  /* 0x000020130a007986 */ /* 0x0043e8000c101906 */
[----:B---3--:R-:W2:Y:S04]  /*1180*/  LDG.E R21, desc[UR6][R14.64+0x24] ;  /* 0x000024060e157981 */ /* 0x008ea8000c1e1900 */
[----:B--2---:R2:W-:Y:S04]  /*1190*/  STG.E desc[UR6][R10.64+0x24], R21 ;  /* 0x000024150a007986 */ /* 0x0045e8000c101906 */
[----:B----4-:R-:W3:Y:S04]  /*11a0*/  LDG.E R23, desc[UR6][R14.64+0x28] ;  /* 0x000028060e177981 */ /* 0x010ee8000c1e1900 */
[----:B---3--:R3:W-:Y:S04]  /*11b0*/  STG.E desc[UR6][R10.64+0x28], R23 ;  /* 0x000028170a007986 */ /* 0x0087e8000c101906 */
[----:B-----5:R-:W4:Y:S04]  /*11c0*/  LDG.E R25, desc[UR6][R14.64+0x2c] ;  /* 0x00002c060e197981 */ /* 0x020f28000c1e1900 */
[----:B----4-:R-:W-:Y:S04]  /*11d0*/  STG.E desc[UR6][R10.64+0x2c], R25 ;  /* 0x00002c190a007986 */ /* 0x010fe8000c101906 */
[----:B0-----:R-:W4:Y:S04]  /*11e0*/  LDG.E R13, desc[UR6][R14.64+0x30] ;  /* 0x000030060e0d7981 */ /* 0x001f28000c1e1900 */
[----:B----4-:R0:W-:Y:S04]  /*11f0*/  STG.E desc[UR6][R10.64+0x30], R13 ;  /* 0x0000300d0a007986 */ /* 0x0101e8000c101906 */
[----:B------:R-:W4:Y:S04]  /*1200*/  LDG.E R27, desc[UR6][R14.64+0x34] ;  /* 0x000034060e1b7981 */ /* 0x000f28000c1e1900 */
[----:B----4-:R-:W-:Y:S04]  /*1210*/  STG.E desc[UR6][R10.64+0x34], R27 ;  /* 0x0000341b0a007986 */ /* 0x010fe8000c101906 */
[----:B------:R-:W4:Y:S01]  /*1220*/  LDG.E R29, desc[UR6][R14.64+0x38] ;  /* 0x000038060e1d7981 */ /* 0x000f22000c1e1900 */
[----:B-1----:R-:W-:-:S03]  /*1230*/  IADD3 R19, PT, PT, R9, 0x10, RZ ;  /* 0x0000001009137810 */ /* 0x002fc60007ffe0ff */
[----:B----4-:R-:W-:Y:S04]  /*1240*/  STG.E desc[UR6][R10.64+0x38], R29 ;  /* 0x0000381d0a007986 */ /* 0x010fe8000c101906 */
[----:B--2---:R-:W2:Y:S01]  /*1250*/  LDG.E R21, desc[UR6][R14.64+0x3c] ;  /* 0x00003c060e157981 */ /* 0x004ea2000c1e1900 */
[----:B------:R-:W-:-:S04]  /*1260*/  IMAD.WIDE.U32 R16, R19, 0x4, R4 ;  /* 0x0000000413107825 */ /* 0x000fc800078e0004 */
[----:B------:R-:W-:Y:S01]  /*1270*/  IMAD.IADD R19, R6, 0x1, R19 ;  /* 0x0000000106137824 */ /* 0x000fe200078e0213 */
[----:B--2---:R1:W-:Y:S04]  /*1280*/  STG.E desc[UR6][R10.64+0x3c], R21 ;  /* 0x00003c150a007986 */ /* 0x0043e8000c101906 */
[----:B---3--:R-:W2:Y:S01]  /*1290*/  LDG.E R23, desc[UR6][R16.64] ;  /* 0x0000000610177981 */ /* 0x008ea2000c1e1900 */
[----:B------:R-:W-:-:S05]  /*12a0*/  IMAD.WIDE.U32 R18, R19, 0x4, R2 ;  /* 0x0000000413127825 */ /* 0x000fca00078e0002 */
[----:B--2---:R2:W-:Y:S04]  /*12b0*/  STG.E desc[UR6][R18.64], R23 ;  /* 0x0000001712007986 */ /* 0x0045e8000c101906 */
[----:B0-----:R-:W3:Y:S04]  /*12c0*/  LDG.E R13, desc[UR6][R16.64+0x4] ;  /* 0x00000406100d7981 */ /* 0x001ee8000c1e1900 */
[----:B---3--:R0:W-:Y:S04]  /*12d0*/  STG.E desc[UR6][R18.64+0x4], R13 ;  /* 0x0000040d12007986 */ /* 0x0081e8000c101906 */
[----:B------:R-:W3:Y:S04]  /*12e0*/  LDG.E R25, desc[UR6][R16.64+0x8] ;  /* 0x0000080610197981 */ /* 0x000ee8000c1e1900 */
[----:B---3--:R3:W-:Y:S04]  /*12f0*/  STG.E desc[UR6][R18.64+0x8], R25 ;  /* 0x0000081912007986 */ /* 0x0087e8000c101906 */
[----:B------:R-:W4:Y:S04]  /*1300*/  LDG.E R15, desc[UR6][R16.64+0xc] ;  /* 0x00000c06100f7981 */ /* 0x000f28000c1e1900 */
[----:B----4-:R4:W-:Y:S04]  /*1310*/  STG.E desc[UR6][R18.64+0xc], R15 ;  /* 0x00000c0f12007986 */ /* 0x0109e8000c101906 */
[----:B-1----:R-:W5:Y:S04]  /*1320*/  LDG.E R11, desc[UR6][R16.64+0x10] ;  /* 0x00001006100b7981 */ /* 0x002f68000c1e1900 */
[----:B-----5:R1:W-:Y:S04]  /*1330*/  STG.E desc[UR6][R18.64+0x10], R11 ;  /* 0x0000100b12007986 */ /* 0x0203e8000c101906 */
[----:B------:R-:W5:Y:S04]  /*1340*/  LDG.E R21, desc[UR6][R16.64+0x14] ;  /* 0x0000140610157981 */ /* 0x000f68000c1e1900 */
[----:B-----5:R-:W-:Y:S04]  /*1350*/  STG.E desc[UR6][R18.64+0x14], R21 ;  /* 0x0000141512007986 */ /* 0x020fe8000c101906 */
[----:B--2---:R-:W2:Y:S04]  /*1360*/  LDG.E R23, desc[UR6][R16.64+0x18] ;  /* 0x0000180610177981 */ /* 0x004ea8000c1e1900 */
[----:B--2---:R2:W-:Y:S04]  /*1370*/  STG.E desc[UR6][R18.64+0x18], R23 ;  /* 0x0000181712007986 */ /* 0x0045e8000c101906 */
[----:B0-----:R-:W5:Y:S04]  /*1380*/  LDG.E R13, desc[UR6][R16.64+0x1c] ;  /* 0x00001c06100d7981 */ /* 0x001f68000c1e1900 */
[----:B-----5:R0:W-:Y:S04]  /*1390*/  STG.E desc[UR6][R18.64+0x1c], R13 ;  /* 0x00001c0d12007986 */ /* 0x0201e8000c101906 */
[----:B---3--:R-:W3:Y:S04]  /*13a0*/  LDG.E R25, desc[UR6][R16.64+0x20] ;  /* 0x0000200610197981 */ /* 0x008ee8000c1e1900 */
[----:B---3--:R3:W-:Y:S04]  /*13b0*/  STG.E desc[UR6][R18.64+0x20], R25 ;  /* 0x0000201912007986 */ /* 0x0087e8000c101906 */
[----:B----4-:R-:W4:Y:S04]  /*13c0*/  LDG.E R15, desc[UR6][R16.64+0x24] ;  /* 0x00002406100f7981 */ /* 0x010f28000c1e1900 */
        /* <DEDUP_REMOVED lines=9> */
[----:B---3--:R-:W3:Y:S01]  /*1460*/  LDG.E R25, desc[UR6][R16.64+0x38] ;  /* 0x0000380610197981 */ /* 0x008ee2000c1e1900 */
[----:B------:R-:W-:-:S03]  /*1470*/  VIADD R29, R9, 0x20 ;  /* 0x00000020091d7836 */ /* 0x000fc60000000000 */
[----:B---3--:R3:W-:Y:S04]  /*1480*/  STG.E desc[UR6][R18.64+0x38], R25 ;  /* 0x0000381912007986 */ /* 0x0087e8000c101906 */
[----:B----4-:R-:W4:Y:S01]  /*1490*/  LDG.E R15, desc[UR6][R16.64+0x3c] ;  /* 0x00003c06100f7981 */ /* 0x010f22000c1e1900 */
[----:B------:R-:W-:-:S04]  /*14a0*/  IMAD.WIDE.U32 R20, R29, 0x4, R4 ;  /* 0x000000041d147825 */ /* 0x000fc800078e0004 */
[----:B------:R-:W-:Y:S01]  /*14b0*/  IMAD.IADD R29, R6, 0x1, R29 ;  /* 0x00000001061d7824 */ /* 0x000fe200078e021d */
[----:B----4-:R4:W-:Y:S04]  /*14c0*/  STG.E desc[UR6][R18.64+0x3c], R15 ;  /* 0x00003c0f12007986 */ /* 0x0109e8000c101906 */
[----:B-1----:R-:W5:Y:S01]  /*14d0*/  LDG.E R11, desc[UR6][R20.64] ;  /* 0x00000006140b7981 */ /* 0x002f62000c1e1900 */
[----:B--2---:R-:W-:-:S05]  /*14e0*/  IMAD.WIDE.U32 R22, R29, 0x4, R2 ;  /* 0x000000041d167825 */ /* 0x004fca00078e0002 */
[----:B-----5:R1:W-:Y:S04]  /*14f0*/  STG.E desc[UR6][R22.64], R11 ;  /* 0x0000000b16007986 */ /* 0x0203e8000c101906 */
[----:B0-----:R-:W2:Y:S04]  /*1500*/  LDG.E R13, desc[UR6][R20.64+0x4] ;  /* 0x00000406140d7981 */ /* 0x001ea8000c1e1900 */
[----:B--2---:R0:W-:Y:S04]  /*1510*/  STG.E desc[UR6][R22.64+0x4], R13 ;  /* 0x0000040d16007986 */ /* 0x0041e8000c101906 */
[----:B---3--:R-:W2:Y:S04]  /*1520*/  LDG.E R25, desc[UR6][R20.64+0x8] ;  /* 0x0000080614197981 */ /* 0x008ea8000c1e1900 */
[----:B--2---:R2:W-:Y:S04]  /*1530*/  STG.E desc[UR6][R22.64+0x8], R25 ;  /* 0x0000081916007986 */ /* 0x0045e8000c101906 */
[----:B------:R-:W3:Y:S04]  /*1540*/  LDG.E R17, desc[UR6][R20.64+0xc] ;  /* 0x00000c0614117981 */ /* 0x000ee8000c1e1900 */
[----:B---3--:R3:W-:Y:S04]  /*1550*/  STG.E desc[UR6][R22.64+0xc], R17 ;  /* 0x00000c1116007986 */ /* 0x0087e8000c101906 */
[----:B----4-:R-:W4:Y:S04]  /*1560*/  LDG.E R15, desc[UR6][R20.64+0x10] ;  /* 0x00001006140f7981 */ /* 0x010f28000c1e1900 */
[----:B----4-:R4:W-:Y:S04]  /*1570*/  STG.E desc[UR6][R22.64+0x10], R15 ;  /* 0x0000100f16007986 */ /* 0x0109e8000c101906 */
[----:B------:R-:W5:Y:S04]  /*1580*/  LDG.E R19, desc[UR6][R20.64+0x14] ;  /* 0x0000140614137981 */ /* 0x000f68000c1e1900 */
[----:B-----5:R5:W-:Y:S04]  /*1590*/  STG.E desc[UR6][R22.64+0x14], R19 ;  /* 0x0000141316007986 */ /* 0x020be8000c101906 */
[----:B-1----:R-:W2:Y:S04]  /*15a0*/  LDG.E R11, desc[UR6][R20.64+0x18] ;  /* 0x00001806140b7981 */ /* 0x002ea8000c1e1900 */
[----:B--2---:R-:W-:Y:S04]  /*15b0*/  STG.E desc[UR6][R22.64+0x18], R11 ;  /* 0x0000180b16007986 */ /* 0x004fe8000c101906 */
[----:B0-----:R-:W2:Y:S04]  /*15c0*/  LDG.E R13, desc[UR6][R20.64+0x1c] ;  /* 0x00001c06140d7981 */ /* 0x001ea8000c1e1900 */
[----:B--2---:R-:W-:Y:S04]  /*15d0*/  STG.E desc[UR6][R22.64+0x1c], R13 ;  /* 0x00001c0d16007986 */ /* 0x004fe8000c101906 */
[----:B------:R-:W2:Y:S04]  /*15e0*/  LDG.E R25, desc[UR6][R20.64+0x20] ;  /* 0x0000200614197981 */ /* 0x000ea8000c1e1900 */
[----:B--2---:R0:W-:Y:S04]  /*15f0*/  STG.E desc[UR6][R22.64+0x20], R25 ;  /* 0x0000201916007986 */ /* 0x0041e8000c101906 */
[----:B---3--:R-:W2:Y:S04]  /*1600*/  LDG.E R17, desc[UR6][R20.64+0x24] ;  /* 0x0000240614117981 */ /* 0x008ea8000c1e1900 */
[----:B--2---:R1:W-:Y:S04]  /*1610*/  STG.E desc[UR6][R22.64+0x24], R17 ;  /* 0x0000241116007986 */ /* 0x0043e8000c101906 */
[----:B----4-:R-:W2:Y:S04]  /*1620*/  LDG.E R15, desc[UR6][R20.64+0x28] ;  /* 0x00002806140f7981 */ /* 0x010ea8000c1e1900 */
[----:B--2---:R2:W-:Y:S04]  /*1630*/  STG.E desc[UR6][R22.64+0x28], R15 ;  /* 0x0000280f16007986 */ /* 0x0045e8000c101906 */
[----:B-----5:R-:W3:Y:S04]  /*1640*/  LDG.E R19, desc[UR6][R20.64+0x2c] ;  /* 0x00002c0614137981 */ /* 0x020ee8000c1e1900 */
[----:B---3--:R3:W-:Y:S04]  /*1650*/  STG.E desc[UR6][R22.64+0x2c], R19 ;  /* 0x00002c1316007986 */ /* 0x0087e8000c101906 */
[----:B------:R-:W4:Y:S04]  /*1660*/  LDG.E R27, desc[UR6][R20.64+0x30] ;  /* 0x00003006141b7981 */ /* 0x000f28000c1e1900 */
[----:B----4-:R-:W-:Y:S04]  /*1670*/  STG.E desc[UR6][R22.64+0x30], R27 ;  /* 0x0000301b16007986 */ /* 0x010fe8000c101906 */
[----:B------:R-:W4:Y:S04]  /*1680*/  LDG.E R29, desc[UR6][R20.64+0x34] ;  /* 0x00003406141d7981 */ /* 0x000f28000c1e1900 */
[----:B----4-:R-:W-:Y:S04]  /*1690*/  STG.E desc[UR6][R22.64+0x34], R29 ;  /* 0x0000341d16007986 */ /* 0x010fe8000c101906 */
[----:B0-----:R-:W4:Y:S01]  /*16a0*/  LDG.E R25, desc[UR6][R20.64+0x38] ;  /* 0x0000380614197981 */ /* 0x001f22000c1e1900 */
[----:B-1----:R-:W-:-:S03]  /*16b0*/  VIADD R17, R9, 0x30 ;  /* 0x0000003009117836 */ /* 0x002fc60000000000 */
[----:B----4-:R-:W-:Y:S04]  /*16c0*/  STG.E desc[UR6][R22.64+0x38], R25 ;  /* 0x0000381916007986 */ /* 0x010fe8000c101906 */
[----:B------:R-:W4:Y:S01]  /*16d0*/  LDG.E R8, desc[UR6][R20.64+0x3c] ;  /* 0x00003c0614087981 */ /* 0x000f22000c1e1900 */
[----:B------:R-:W-:-:S04]  /*16e0*/  IMAD.WIDE.U32 R10, R17, 0x4, R4 ;  /* 0x00000004110a7825 */ /* 0x000fc800078e0004 */
[----:B--2---:R-:W-:Y:S01]  /*16f0*/  IMAD.IADD R15, R6, 0x1, R17 ;  /* 0x00000001060f7824 */ /* 0x004fe200078e0211 */
[----:B----4-:R0:W-:Y:S04]  /*1700*/  STG.E desc[UR6][R22.64+0x3c], R8 ;  /* 0x00003c0816007986 */ /* 0x0101e8000c101906 */
[----:B------:R-:W2:Y:S01]  /*1710*/  LDG.E R13, desc[UR6][R10.64] ;  /* 0x000000060a0d7981 */ /* 0x000ea2000c1e1900 */
[----:B------:R-:W-:-:S05]  /*1720*/  IMAD.WIDE.U32 R14, R15, 0x4, R2 ;  /* 0x000000040f0e7825 */ /* 0x000fca00078e0002 */
[----:B--2---:R1:W-:Y:S04]  /*1730*/  STG.E desc[UR6][R14.64], R13 ;  /* 0x0000000d0e007986 */ /* 0x0043e8000c101906 */
[----:B------:R-:W2:Y:S04]  /*1740*/  LDG.E R17, desc[UR6][R10.64+0x4] ;  /* 0x000004060a117981 */ /* 0x000ea8000c1e1900 */
[----:B--2---:R2:W-:Y:S04]  /*1750*/  STG.E desc[UR6][R14.64+0x4], R17 ;  /* 0x000004110e007986 */ /* 0x0045e8000c101906 */
[----:B---3--:R-:W3:Y:S04]  /*1760*/  LDG.E R19, desc[UR6][R10.64+0x8] ;  /* 0x000008060a137981 */ /* 0x008ee8000c1e1900 */
[----:B---3--:R3:W-:Y:S04]  /*1770*/  STG.E desc[UR6][R14.64+0x8], R19 ;  /* 0x000008130e007986 */ /* 0x0087e8000c101906 */
[----:B------:R-:W4:Y:S04]  /*1780*/  LDG.E R21, desc[UR6][R10.64+0xc] ;  /* 0x00000c060a157981 */ /* 0x000f28000c1e1900 */
[----:B----4-:R4:W-:Y:S04]  /*1790*/  STG.E desc[UR6][R14.64+0xc], R21 ;  /* 0x00000c150e007986 */ /* 0x0109e8000c101906 */
[----:B0-----:R-:W5:Y:S04]  /*17a0*/  LDG.E R23, desc[UR6][R10.64+0x10] ;  /* 0x000010060a177981 */ /* 0x001f68000c1e1900 */
[----:B-----5:R0:W-:Y:S04]  /*17b0*/  STG.E desc[UR6][R14.64+0x10], R23 ;  /* 0x000010170e007986 */ /* 0x0201e8000c101906 */
[----:B------:R-:W5:Y:S04]  /*17c0*/  LDG.E R25, desc[UR6][R10.64+0x14] ;  /* 0x000014060a197981 */ /* 0x000f68000c1e1900 */
[----:B-----5:R5:W-:Y:S04]  /*17d0*/  STG.E desc[UR6][R14.64+0x14], R25 ;  /* 0x000014190e007986 */ /* 0x020be8000c101906 */
[----:B-1----:R-:W2:Y:S04]  /*17e0*/  LDG.E R13, desc[UR6][R10.64+0x18] ;  /* 0x000018060a0d7981 */ /* 0x002ea8000c1e1900 */
[----:B--2---:R1:W-:Y:S04]  /*17f0*/  STG.E desc[UR6][R14.64+0x18], R13 ;  /* 0x0000180d0e007986 */ /* 0x0043e8000c101906 */
[----:B------:R-:W2:Y:S04]  /*1800*/  LDG.E R17, desc[UR6][R10.64+0x1c] ;  /* 0x00001c060a117981 */ /* 0x000ea8000c1e1900 */
[----:B--2---:R2:W-:Y:S04]  /*1810*/  STG.E desc[UR6][R14.64+0x1c], R17 ;  /* 0x00001c110e007986 */ /* 0x0045e8000c101906 */
[----:B---3--:R-:W3:Y:S04]  /*1820*/  LDG.E R19, desc[UR6][R10.64+0x20] ;  /* 0x000020060a137981 */ /* 0x008ee8000c1e1900 */
[----:B---3--:R3:W-:Y:S04]  /*1830*/  STG.E desc[UR6][R14.64+0x20], R19 ;  /* 0x000020130e007986 */ /* 0x0087e8000c101906 */
[----:B----4-:R-:W4:Y:S04]  /*1840*/  LDG.E R21, desc[UR6][R10.64+0x24] ;  /* 0x000024060a157981 */ /* 0x010f28000c1e1900 */
[----:B----4-:R4:W-:Y:S04]  /*1850*/  STG.E desc[UR6][R14.64+0x24], R21 ;  /* 0x000024150e007986 */ /* 0x0109e8000c101906 */
[----:B0-----:R-:W5:Y:S04]  /*1860*/  LDG.E R23, desc[UR6][R10.64+0x28] ;  /* 0x000028060a177981 */ /* 0x001f68000c1e1900 */
[----:B-----5:R0:W-:Y:S04]  /*1870*/  STG.E desc[UR6][R14.64+0x28], R23 ;  /* 0x000028170e007986 */ /* 0x0201e8000c101906 */
[----:B------:R-:W5:Y:S04]  /*1880*/  LDG.E R25, desc[UR6][R10.64+0x2c] ;  /* 0x00002c060a197981 */ /* 0x000f68000c1e1900 */
[----:B-----5:R0:W-:Y:S04]  /*1890*/  STG.E desc[UR6][R14.64+0x2c], R25 ;  /* 0x00002c190e007986 */ /* 0x0201e8000c101906 */
[----:B-1----:R-:W5:Y:S04]  /*18a0*/  LDG.E R13, desc[UR6][R10.64+0x30] ;  /* 0x000030060a0d7981 */ /* 0x002f68000c1e1900 */
[----:B-----5:R0:W-:Y:S04]  /*18b0*/  STG.E desc[UR6][R14.64+0x30], R13 ;  /* 0x0000300d0e007986 */ /* 0x0201e8000c101906 */
[----:B--2---:R-:W2:Y:S04]  /*18c0*/  LDG.E R17, desc[UR6][R10.64+0x34] ;  /* 0x000034060a117981 */ /* 0x004ea8000c1e1900 */
[----:B--2---:R0:W-:Y:S04]  /*18d0*/  STG.E desc[UR6][R14.64+0x34], R17 ;  /* 0x000034110e007986 */ /* 0x0041e8000c101906 */
[----:B---3--:R-:W2:Y:S04]  /*18e0*/  LDG.E R19, desc[UR6][R10.64+0x38] ;  /* 0x000038060a137981 */ /* 0x008ea8000c1e1900 */
[----:B--2---:R0:W-:Y:S04]  /*18f0*/  STG.E desc[UR6][R14.64+0x38], R19 ;  /* 0x000038130e007986 */ /* 0x0041e8000c101906 */
[----:B----4-:R-:W2:Y:S01]  /*1900*/  LDG.E R21, desc[UR6][R10.64+0x3c] ;  /* 0x00003c060a157981 */ /* 0x010ea2000c1e1900 */
[----:B------:R-:W-:-:S05]  /*1910*/  VIADD R9, R9, 0x40 ;  /* 0x0000004009097836 */ /* 0x000fca0000000000 */
[----:B------:R-:W-:Y:S01]  /*1920*/  ISETP.NE.AND P2, PT, R9, 0x200, PT ;  /* 0x000002000900780c */ /* 0x000fe20003f45270 */
[----:B--2---:R0:W-:-:S12]  /*1930*/  STG.E desc[UR6][R14.64+0x3c], R21 ;  /* 0x00003c150e007986 */ /* 0x0041d8000c101906 */
[----:B------:R-:W-:Y:S05]  /*1940*/  @P2 BRA `(.L_x_5) ;  /* 0xfffffff400b82947 */ /* 0x000fea000383ffff */
[----:B------:R-:W-:Y:S06]  /*1950*/  BAR.SYNC.DEFER_BLOCKING 0x0 ;  /* 0x0000000000007b1d */ /* 0x000fec0000010000 */
[----:B------:R-:W-:Y:S04]  /*1960*/  BSSY.RECONVERGENT B0, `(.L_x_6) ;  /* 0x00000ed000007945 */ /* 0x000fe80003800200 */
[----:B------:R-:W-:Y:S05]  /*1970*/  @!P1 BRA `(.L_x_7) ;  /* 0x0000000400d49947 */ /* 0x000fea0003800000 */
[----:B0-----:R-:W-:Y:S01]  /*1980*/  IMAD.MOV.U32 R15, RZ, RZ, RZ ;  /* 0x000000ffff0f7224 */ /* 0x001fe200078e00ff */
[----:B------:R-:W0:Y:S01]  /*1990*/  LDCU.64 UR10, c[0x0][0x380] ;  /* 0x00007000ff0a77ac */ /* 0x000e220008000a00 */
[----:B------:R-:W-:Y:S02]  /*19a0*/  IMAD.MOV.U32 R11, RZ, RZ, RZ ;  /* 0x000000ffff0b7224 */ /* 0x000fe400078e00ff */
[----:B------:R-:W-:Y:S01]  /*19b0*/  IMAD.MOV.U32 R13, RZ, RZ, RZ ;  /* 0x000000ffff0d7224 */ /* 0x000fe200078e00ff */
[----:B------:R-:W1:Y:S01]  /*19c0*/  LDCU.64 UR8, c[0x0][0x380] ;  /* 0x00007000ff0877ac */ /* 0x000e620008000a00 */
[----:B------:R-:W-:-:S05]  /*19d0*/  NOP ;  /* 0x0000000000007918 */ /* 0x000fca0000000000 */
.L_x_9:
[C---:B---3--:R-:W-:Y:S01]  /*19e0*/  IADD3 R8, P2, PT, R6.reuse, R11, RZ ;  /* 0x0000000b06087210 */ /* 0x048fe20007f5e0ff */
[----:B------:R-:W-:Y:S01]  /*19f0*/  IMAD.IADD R23, R6, 0x1, R13 ;  /* 0x0000000106177824 */ /* 0x000fe200078e020d */
[----:B0-----:R-:W-:Y:S01]  /*1a00*/  MOV R2, UR10 ;  /* 0x0000000a00027c02 */ /* 0x001fe20008000f00 */
[----:B------:R-:W-:Y:S01]  /*1a10*/  IMAD.U32 R3, RZ, RZ, UR11 ;  /* 0x0000000bff037e24 */ /* 0x000fe2000f8e00ff */
[----:B------:R-:W-:Y:S02]  /*1a20*/  LEA.HI.X.SX32 R9, R11, RZ, 0x1, P2 ;  /* 0x000000ff0b097211 */ /* 0x000fe400010f0eff */
        /* <DEDUP_REMOVED lines=89> */
[----:B------:R3:W-:Y:S01]  /*1fc0*/  @P2 STG.E desc[UR6][R8.64+0x18], R16 ;  /* 0x0000181008002986 */ /* 0x0007e2000c101906 */
[----:B------:R-:W-:Y:S02]  /*1fd0*/  IADD3 R19, PT, PT, R6, R13, RZ ;  /* 0x0000000d06137210 */ /* 0x000fe40007ffe0ff */
[----:B------:R-:W-:Y:S02]  /*1fe0*/  LEA.HI.X.SX32 R25, R11, RZ, 0x1, P3 ;  /* 0x000000ff0b197211 */ /* 0x000fe400018f0eff */
[----:B------:R-:W-:Y:S01]  /*1ff0*/  LEA R18, P3, R10, UR8, 0x2 ;  /* 0x000000080a127c11 */ /* 0x000fe2000f8610ff */
[----:B--2---:R-:W-:-:S03]  /*2000*/  IMAD.WIDE R20, R19, 0x4, R2 ;  /* 0x0000000413147825 */ /* 0x004fc600078e0202 */
[----:B------:R-:W-:-:S03]  /*2010*/  LEA.HI.X R19, R10, UR9, R25, 0x2, P3 ;  /* 0x000000090a137c11 */ /* 0x000fc600098f1419 */
        /* <DEDUP_REMOVED lines=9> */
[----:B------:R-:W-:Y:S05]  /*20b0*/  @!P3 BRA `(.L_x_8) ;  /* 0x0000000400dcb947 */ /* 0x000fea0003800000 */
[----:B------:R-:W-:Y:S05]  /*20c0*/  BRA `(.L_x_9) ;  /* 0xfffffff800447947 */ /* 0x000fea000383ffff */
.L_x_7:
[----:B------:R-:W-:Y:S05]  /*20d0*/  @!P0 BRA `(.L_x_8) ;  /* 0x0000000400d48947 */ /* 0x000fea0003800000 */
[----:B------:R-:W-:Y:S01]  /*20e0*/  IMAD.MOV.U32 R11, RZ, RZ, 0x1ff ;  /* 0x000001ffff0b7424 */ /* 0x000fe200078e00ff */
[----:B------:R-:W1:Y:S01]  /*20f0*/  LDCU.64 UR10, c[0x0][0x380] ;  /* 0x00007000ff0a77ac */ /* 0x000e620008000a00 */
[----:B------:R-:W-:Y:S02]  /*2100*/  IMAD.MOV.U32 R10, RZ, RZ, RZ ;  /* 0x000000ffff0a7224 */ /* 0x000fe400078e00ff */
[----:B0-----:R-:W-:Y:S01]  /*2110*/  IMAD.MOV.U32 R13, RZ, RZ, 0x1ff ;  /* 0x000001ffff0d7424 */ /* 0x001fe200078e00ff */
[----:B------:R-:W0:Y:S01]  /*2120*/  LDCU.64 UR8, c[0x0][0x380] ;  /* 0x00007000ff0877ac */ /* 0x000e220008000a00 */
[----:B------:R-:W-:-:S05]  /*2130*/  NOP ;  /* 0x0000000000007918 */ /* 0x000fca0000000000 */
.L_x_10:
[C---:B--2---:R-:W-:Y:S01]  /*2140*/  IADD3 R8, P2, PT, R6.reuse, R13, RZ ;  /* 0x0000000d06087210 */ /* 0x044fe20007f5e0ff */
[----:B------:R-:W-:Y:S02]  /*2150*/  IMAD.IADD R19, R6, 0x1, R11 ;  /* 0x0000000106137824 */ /* 0x000fe400078e020b */
[----:B-1----:R-:W-:Y:S01]  /*2160*/  IMAD.U32 R2, RZ, RZ, UR10 ;  /* 0x0000000aff027e24 */ /* 0x002fe2000f8e00ff */
[----:B------:R-:W-:Y:S01]  /*2170*/  LEA.HI.X.SX32 R9, R13, RZ, 0x1, P2 ;  /* 0x000000ff0d097211 */ /* 0x000fe200010f0eff */
[----:B------:R-:W-:Y:S01]  /*2180*/  IMAD.U32 R3, RZ, RZ, UR11 ;  /* 0x0000000bff037e24 */ /* 0x000fe2000f8e00ff */
[----:B0-----:R-:W-:Y:S01]  /*2190*/  LEA R14, P2, R8, UR8, 0x2 ;  /* 0x00000008080e7c11 */ /* 0x001fe2000f8410ff */
[----:B------:R-:W-:-:S03]  /*21a0*/  IMAD.WIDE R18, R19, 0x4, R2 ;  /* 0x0000000413127825 */ /* 0x000fc600078e0202 */
[----:B------:R-:W-:Y:S02]  /*21b0*/  LEA.HI.X R15, R8, UR9, R9, 0x2, P2 ;  /* 0x00000009080f7c11 */ /* 0x000fe400090f1409 */
[----:B------:R-:W2:Y:S04]  /*21c0*/  LDG.E R21, desc[UR6][R18.64] ;  /* 0x0000000612157981 */ /* 0x000ea8000c1e1900 */
[----:B------:R-:W2:Y:S01]  /*21d0*/  LDG.E R22, desc[UR6][R14.64+-0x800] ;  /* 0xfff800060e167981 */ /* 0x000ea2000c1e1900 */
[----:B------:R-:W-:-:S05]  /*21e0*/  IADD3 R9, PT, PT, -R10, 0x1ff, RZ ;  /* 0x000001ff0a097810 */ /* 0x000fca0007ffe1ff */
[----:B------:R-:W-:Y:S01]  /*21f0*/  IMAD.WIDE.U32 R8, R9, 0x4, R4 ;  /* 0x0000000409087825 */ /* 0x000fe200078e0004 */
[----:B--2---:R-:W-:-:S13]  /*2200*/  ISETP.GT.AND P2, PT, R21, R22, PT ;  /* 0x000000161500720c */ /* 0x004fda0003f44270 */
[----:B------:R-:W-:Y:S01]  /*2210*/  @!P2 VIADD R13, R13, 0xffffffff ;  /* 0xffffffff0d0da836 */ /* 0x000fe20000000000 */
[----:B------:R-:W-:Y:S01]  /*2220*/  @P2 IADD3 R11, PT, PT, R11, -0x1, RZ ;  /* 0xffffffff0b0b2810 */ /* 0x000fe20007ffe0ff */
[----:B------:R0:W-:Y:S03]  /*2230*/  @P2 STG.E desc[UR6][R8.64], R21 ;  /* 0x0000001508002986 */ /* 0x0001e6000c101906 */
[C---:B------:R-:W-:Y:S01]  /*2240*/  IADD3 R20, P3, PT, R6.reuse, R13, RZ ;  /* 0x0000000d06147210 */ /* 0x040fe20007f7e0ff */
[----:B------:R-:W-:Y:S01]  /*2250*/  IMAD.IADD R17, R6, 0x1, R11 ;  /* 0x0000000106117824 */ /* 0x000fe200078e020b */
[----:B------:R1:W-:Y:S02]  /*2260*/  @!P2 STG.E desc[UR6][R8.64], R22 ;  /* 0x000000160800a986 */ /* 0x0003e4000c101906 */
[----:B------:R-:W-:Y:S01]  /*2270*/  LEA.HI.X.SX32 R23, R13, RZ, 0x1, P3 ;  /* 0x000000ff0d177211 */ /* 0x000fe200018f0eff */
[----:B------:R-:W-:Y:S01]  /*2280*/  IMAD.WIDE R18, R17, 0x4, R2 ;  /* 0x0000000411127825 */ /* 0x000fe200078e0202 */
[----:B------:R-:W-:-:S04]  /*2290*/  LEA R16, P3, R20, UR8, 0x2 ;  /* 0x0000000814107c11 */ /* 0x000fc8000f8610ff */
        /* <DEDUP_REMOVED lines=11> */
[----:B0-----:R-:W-:Y:S01]  /*2350*/  IMAD.WIDE R20, R15, 0x4, R2 ;  /* 0x000000040f147825 */ /* 0x001fe200078e0202 */
[----:B------:R-:W-:-:S04]  /*2360*/  LEA R14, P3, R25, UR8, 0x2 ;  /* 0x00000008190e7c11 */ /* 0x000fc8000f8610ff */
[----:B------:R-:W-:Y:S02]  /*2370*/  LEA.HI.X R15, R25, UR9, R26, 0x2, P3 ;  /* 0x00000009190f7c11 */ /* 0x000fe400098f141a */
[----:B------:R-:W3:Y:S04]  /*2380*/  LDG.E R25, desc[UR6][R20.64] ;  /* 0x0000000614197981 */ /* 0x000ee8000c1e1900 */
        /* <DEDUP_REMOVED lines=25> */
[----:B0-----:R-:W2:Y:S04]  /*2520*/  LDG.E R25, desc[UR6][R20.64] ;  /* 0x0000000614197981 */ /* 0x001ea8000c1e1900 */
[----:B------:R-:W2:Y:S02]  /*2530*/  LDG.E R22, desc[UR6][R14.64+-0x800] ;  /* 0xfff800060e167981 */ /* 0x000ea4000c1e1900 */
[----:B--2---:R-:W-:-:S13]  /*2540*/  ISETP.GT.AND P2, PT, R25, R22, PT ;  /* 0x000000161900720c */ /* 0x004fda0003f44270 */
[----:B------:R-:W-:Y:S01]  /*2550*/  @!P2 IADD3 R13, PT, PT, R13, -0x1, RZ ;  /* 0xffffffff0d0da810 */ /* 0x000fe20007ffe0ff */
[----:B------:R-:W-:Y:S01]  /*2560*/  @P2 VIADD R11, R11, 0xffffffff ;  /* 0xffffffff0b0b2836 */ /* 0x000fe20000000000 */
[----:B------:R0:W-:Y:S02]  /*2570*/  @!P2 STG.E desc[UR6][R8.64+-0x10], R22 ;  /* 0xfffff0160800a986 */ /* 0x0001e4000c101906 */
[C---:B------:R-:W-:Y:S01]  /*2580*/  IADD3 R17, P3, PT, R6.reuse, R13, RZ ;  /* 0x0000000d06117210 */ /* 0x040fe20007f7e0ff */
[----:B------:R-:W-:Y:S01]  /*2590*/  IMAD.IADD R19, R6, 0x1, R11 ;  /* 0x0000000106137824 */ /* 0x000fe200078e020b */
[----:B------:R2:W-:Y:S02]  /*25a0*/  @P2 STG.E desc[UR6][R8.64+-0x10], R25 ;  /* 0xfffff01908002986 */ /* 0x0005e4000c101906 */
[----:B------:R-:W-:Y:S01]  /*25b0*/  LEA.HI.X.SX32 R26, R13, RZ, 0x1, P3 ;  /* 0x000000ff0d1a7211 */ /* 0x000fe200018f0eff */
[----:B------:R-:W-:Y:S01]  /*25c0*/  IMAD.WIDE R18, R19, 0x4, R2 ;  /* 0x0000000413127825 */ /* 0x000fe200078e0202 */
[----:B------:R-:W-:-:S04]  /*25d0*/  LEA R16, P3, R17, UR8, 0x2 ;  /* 0x0000000811107c11 */ /* 0x000fc8000f8610ff */
[----:B------:R-:W-:Y:S01]  /*25e0*/  LEA.HI.X R17, R17, UR9, R26, 0x2, P3 ;  /* 0x0000000911117c11 */ /* 0x000fe200098f141a */
[----:B-1----:R-:W3:Y:S04]  /*25f0*/  LDG.E R23, desc[UR6][R18.64] ;  /* 0x0000000612177981 */ /* 0x002ee8000c1e1900 */
        /* <DEDUP_REMOVED lines=21> */
[----:B0-----:R-:W-:Y:S01]  /*2750*/  LEA.HI.X.SX32 R22, R13, RZ, 0x1, P3 ;  /* 0x000000ff0d167211 */ /* 0x001fe200018f0eff */
[----:B------:R-:W-:Y:S01]  /*2760*/  IMAD.WIDE R18, R19, 0x4, R2 ;  /* 0x0000000413127825 */ /* 0x000fe200078e0202 */
[----:B------:R-:W-:-:S04]  /*2770*/  LEA R16, P3, R17, UR8, 0x2 ;  /* 0x0000000811107c11 */ /* 0x000fc8000f8610ff */
[----:B------:R-:W-:Y:S01]  /*2780*/  LEA.HI.X R17, R17, UR9, R22, 0x2, P3 ;  /* 0x0000000911117c11 */ /* 0x000fe200098f1416 */
[----:B------:R-:W3:Y:S04]  /*2790*/  LDG.E R19, desc[UR6][R18.64] ;  /* 0x0000000612137981 */ /* 0x000ee8000c1e1900 */
[----:B------:R-:W3:Y:S01]  /*27a0*/  LDG.E R16, desc[UR6][R16.64+-0x800] ;  /* 0xfff8000610107981 */ /* 0x000ee2000c1e1900 */
[----:B------:R-:W-:-:S05]  /*27b0*/  VIADD R10, R10, 0x8 ;  /* 0x000000080a0a7836 */ /* 0x000fca0000000000 */
[----:B------:R-:W-:Y:S02]  /*27c0*/  ISETP.NE.AND P3, PT, R10, 0x200, PT ;  /* 0x000002000a00780c */ /* 0x000fe40003f65270 */
[----:B---3--:R-:W-:-:S13]  /*27d0*/  ISETP.GT.AND P2, PT, R19, R16, PT ;  /* 0x000000101300720c */ /* 0x008fda0003f44270 */
[----:B------:R2:W-:Y:S01]  /*27e0*/  @!P2 STG.E desc[UR6][R8.64+-0x1c], R16 ;  /* 0xffffe4100800a986 */ /* 0x0005e2000c101906 */
[----:B------:R-:W-:Y:S01]  /*27f0*/  @!P2 VIADD R13, R13, 0xffffffff ;  /* 0xffffffff0d0da836 */ /* 0x000fe20000000000 */
[----:B------:R-:W-:Y:S02]  /*2800*/  @P2 IADD3 R11, PT, PT, R11, -0x1, RZ ;  /* 0xffffffff0b0b2810 */ /* 0x000fe40007ffe0ff */
[----:B------:R2:W-:Y:S01]  /*2810*/  @P2 STG.E desc[UR6][R8.64+-0x1c], R19 ;  /* 0xffffe41308002986 */ /* 0x0005e2000c101906 */
[----:B------:R-:W-:Y:S05]  /*2820*/  @P3 BRA `(.L_x_10) ;  /* 0xfffffff800443947 */ /* 0x000fea000383ffff */
.L_x_8:
[----:B------:R-:W-:Y:S05]  /*2830*/  BSYNC.RECONVERGENT B0 ;  /* 0x0000000000007941 */ /* 0x000fea0003800200 */
.L_x_6:
[----:B------:R-:W-:Y:S01]  /*2840*/  BAR.SYNC.DEFER_BLOCKING 0x0 ;  /* 0x0000000000007b1d */ /* 0x000fe20000010000 */
[----:B--23--:R-:W-:-:S07]  /*2850*/  IMAD.MOV.U32 R9, RZ, RZ, RZ ;  /* 0x000000ffff097224 */ /* 0x00cfce00078e00ff */
.L_x_11:
        /* <DEDUP_REMOVED lines=32> */
[----:B-1----:R-:W-:-:S03]  /*2a60*/  VIADD R19, R9, 0x10 ;  /* 0x0000001009137836 */ /* 0x002fc60000000000 */
        /* <DEDUP_REMOVED lines=114> */
[----:B------:R-:W-:Y:S05]  /*3190*/  BRA.U UP0, `(.L_x_12) ;  /* 0xffffffcd00d07547 */ /* 0x000fea000b83ffff */
[----:B------:R-:W-:Y:S05]  /*31a0*/  EXIT ;  /* 0x000000000000794d */ /* 0x000fea0003800000 */
.L_x_13:
[----:B------:R-:W-:-:S00]  /*31b0*/  BRA `(.L_x_13) ;  /* 0xfffffffc00fc7947 */ /* 0x000fc0000383ffff */
[----:B------:R-:W-:-:S00]  /*31c0*/  NOP ;  /* 0x0000000000007918 */ /* 0x000fc00000000000 */
        /* <DEDUP_REMOVED lines=11> */
.L_x_151:


//--------------------- .text._Z12bitonic_sortPi  --------------------------
	.section	.text._Z12bitonic_sortPi,"ax",@progbits
	.align	128
.text._Z12bitonic_sortPi:
        .type           _Z12bitonic_sortPi,@function
        .size           _Z12bitonic_sortPi,(.L_x_150 - _Z12bitonic_sortPi)
        .other          _Z12bitonic_sortPi,@"STO_CUDA_ENTRY STV_DEFAULT"
_Z12bitonic_sortPi:
[----:B------:R-:W-:Y:S01]  /*0000*/  LDC R1, c[0x0][0x37c] ;  /* 0x0000df00ff017b82 */ /* 0x000fe20000000800 */
[----:B------:R-:W0:Y:S07]  /*0010*/  S2R R0, SR_TID.X ;  /* 0x0000000000007919 */ /* 0x000e2e0000002100 */
[----:B------:R-:W0:Y:S01]  /*0020*/  S2UR UR4, SR_CTAID.X ;  /* 0x00000000000479c3 */ /* 0x000e220000002500 */
[----:B------:R-:W1:Y:S07]  /*0030*/  LDCU.64 UR6, c[0x0][0x358] ;  /* 0x00006b00ff0677ac */ /* 0x000e6e0008000a00 */
[----:B------:R-:W0:Y:S08]  /*0040*/  LDC R5, c[0x0][0x360] ;  /* 0x0000d800ff057b82 */ /* 0x000e300000000800 */
[----:B------:R-:W2:Y:S01]  /*0050*/  LDC.64 R2, c[0x0][0x380] ;  /* 0x0000e000ff027b82 */ /* 0x000ea20000000a00 */
[----:B0-----:R-:W-:-:S05]  /*0060*/  IMAD R4, R5, UR4, R0 ;  /* 0x0000000405047c24 */ /* 0x001fca000f8e0200 */
[C---:B------:R-:W-:Y:S01]  /*0070*/  ISETP.GT.U32.AND P0, PT, R4.reuse, 0x7ffff, PT ;  /* 0x0007ffff0400780c */ /* 0x040fe20003f04070 */
[----:B--2---:R-:W-:Y:S01]  /*0080*/  IMAD.WIDE.U32 R2, R4, 0x4, R2 ;  /* 0x0000000404027825 */ /* 0x004fe200078e0002 */
[----:B------:R-:W0:Y:S01]  /*0090*/  S2UR UR5, SR_CgaCtaId ;  /* 0x00000000000579c3 */ /* 0x000e220000008800 */
[----:B------:R-:W-:Y:S01]  /*00a0*/  UMOV UR4, 0x400 ;  /* 0x0000040000047882 */ /* 0x000fe20000000000 */
[----:B------:R-:W-:-:S09]  /*00b0*/  P2R R5, PR, RZ, 0x1 ;  /* 0x00000001ff057803 */ /* 0x000fd20000000000 */
[----:B-1----:R-:W2:Y:S01]  /*00c0*/  @!P0 LDG.E R8, desc[UR6][R2.64] ;  /* 0x0000000602088981 */ /* 0x002ea2000c1e1900 */
[C---:B------:R-:W-:Y:S01]  /*00d0*/  IMAD.SHL.U32 R5, R0.reuse, 0x4, RZ ;  /* 0x0000000400057824 */ /* 0x040fe200078e00ff */
[----:B------:R-:W-:Y:S01]  /*00e0*/  LOP3.LUT R7, R0, 0x1, RZ, 0x3c, !PT ;  /* 0x0000000100077812 */ /* 0x000fe200078e3cff */
[----:B------:R-:W-:Y:S03]  /*00f0*/  BSSY.RECONVERGENT B0, `(.L_x_14) ;  /* 0x0000015000007945 */ /* 0x000fe60003800200 */
[----:B------:R-:W-:Y:S01]  /*0100*/  LOP3.LUT R6, R5, 0x4, RZ, 0x3c, !PT ;  /* 0x0000000405067812 */ /* 0x000fe200078e3cff */
[----:B0-----:R-:W-:-:S09]  /*0110*/  ULEA UR4, UR5, UR4, 0x18 ;  /* 0x0000000405047291 */ /* 0x001fd2000f8ec0ff */
[----:B--2---:R0:W-:Y:S01]  /*0120*/  @!P0 STS [R5+UR4], R8 ;  /* 0x0000000805008988 */ /* 0x0041e20008000804 */
[----:B------:R-:W-:Y:S01]  /*0130*/  BAR.SYNC.DEFER_BLOCKING 0x0 ;  /* 0x0000000000007b1d */ /* 0x000fe20000010000 */
[----:B------:R-:W-:-:S13]  /*0140*/  ISETP.GT.U32.AND P0, PT, R7, R0, PT ;  /* 0x000000000700720c */ /* 0x000fda0003f04070 */
[----:B0-----:R-:W-:Y:S05]  /*0150*/  @!P0 BRA `(.L_x_15) ;  /* 0x0000000000388947 */ /* 0x001fea0003800000 */
[----:B------:R-:W-:-:S13]  /*0160*/  LOP3.LUT P1, RZ, R0, 0x2, RZ, 0xc0, !PT ;  /* 0x0000000200ff7812 */ /* 0x000fda000782c0ff */
[----:B------:R-:W-:Y:S05]  /*0170*/  @P1 BRA `(.L_x_16) ;  /* 0x00000000001c1947 */ /* 0x000fea0003800000 */
[----:B------:R-:W-:Y:S04]  /*0180*/  LDS R7, [R5+UR4] ;  /* 0x0000000405077984 */ /* 0x000fe80008000800 */
[----:B------:R-:W0:Y:S02]  /*0190*/  LDS R8, [R6+UR4] ;  /* 0x0000000406087984 */ /* 0x000e240008000800 */
[----:B0-----:R-:W-:-:S13]  /*01a0*/  ISETP.GT.AND P1, PT, R7, R8, PT ;  /* 0x000000080700720c */ /* 0x001fda0003f24270 */
[----:B------:R-:W-:Y:S05]  /*01b0*/  @!P1 BRA `(.L_x_15) ;  /* 0x0000000000209947 */ /* 0x000fea0003800000 */
[----:B------:R0:W-:Y:S04]  /*01c0*/  STS [R5+UR4], R8 ;  /* 0x0000000805007988 */ /* 0x0001e80008000804 */
[----:B------:R0:W-:Y:S01]  /*01d0*/  STS [R6+UR4], R7 ;  /* 0x0000000706007988 */ /* 0x0001e20008000804 */
[----:B------:R-:W-:Y:S05]  /*01e0*/  BRA `(.L_x_15) ;  /* 0x0000000000147947 */ /* 0x000fea0003800000 */
.L_x_16:
[----:B------:R-:W-:Y:S04]  /*01f0*/  LDS R8, [R6+UR4] ;  /* 0x0000000406087984 */ /* 0x000fe80008000800 */
[----:B------:R-:W0:Y:S02]  /*0200*/  LDS R7, [R5+UR4] ;  /* 0x0000000405077984 */ /* 0x000e240008000800 */
[----:B0-----:R-:W-:-:S13]  /*0210*/  ISETP.GT.AND P1, PT, R8, R7, PT ;  /* 0x000000070800720c */ /* 0x001fda0003f24270 */
[----:B------:R1:W-:Y:S04]  /*0220*/  @P1 STS [R5+UR4], R8 ;  /* 0x0000000805001988 */ /* 0x0003e80008000804 */
[----:B------:R1:W-:Y:S02]  /*0230*/  @P1 STS [R6+UR4], R7 ;  /* 0x0000000706001988 */ /* 0x0003e40008000804 */
.L_x_15:
[----:B------:R-:W-:Y:S05]  /*0240*/  BSYNC.RECONVERGENT B0 ;  /* 0x0000000000007941 */ /* 0x000fea0003800200 */
.L_x_14:
[C---:B01----:R-:W-:Y:S01]  /*0250*/  LOP3.LUT R7, R0.reuse, 0x2, RZ, 0x3c, !PT ;  /* 0x0000000200077812 */ /* 0x043fe200078e3cff */
[----:B------:R-:W-:Y:S01]  /*0260*/  BAR.SYNC.DEFER_BLOCKING 0x0 ;  /* 0x0000000000007b1d */ /* 0x000fe20000010000 */
[----:B------:R-:W-:Y:S02]  /*0270*/  LOP3.LUT R10, R0, 0x4, RZ, 0xc0, !PT ;  /* 0x00000004000a7812 */ /* 0x000fe400078ec0ff */
[----:B------:R-:W-:Y:S02]  /*0280*/  ISETP.GT.U32.AND P1, PT, R7, R0, PT ;  /* 0x000000000700720c */ /* 0x000fe40003f24070 */
[----:B------:R-:W-:Y:S01]  /*0290*/  LOP3.LUT R7, R5, 0x8, RZ, 0x3c, !PT ;  /* 0x0000000805077812 */ /* 0x000fe200078e3cff */
[----:B------:R-:W-:Y:S10]  /*02a0*/  BSSY.RECONVERGENT B0, `(.L_x_17) ;  /* 0x0000010000007945 */ /* 0x000ff40003800200 */
[----:B------:R-:W-:Y:S05]  /*02b0*/  @!P1 BRA `(.L_x_18) ;  /* 0x0000000000389947 */ /* 0x000fea0003800000 */
[----:B------:R-:W-:-:S13]  /*02c0*/  ISETP.NE.AND P2, PT, R10, RZ, PT ;  /* 0x000000ff0a00720c */ /* 0x000fda0003f45270 */
[----:B------:R-:W-:Y:S05]  /*02d0*/  @!P2 BRA `(.L_x_19) ;  /* 0x00000000001ca947 */ /* 0x000fea0003800000 */
[----:B------:R-:W-:Y:S04]  /*02e0*/  LDS R8, [R7+UR4] ;  /* 0x0000000407087984 */ /* 0x000fe80008000800 */
[----:B------:R-:W0:Y:S02]  /*02f0*/  LDS R9, [R5+UR4] ;  /* 0x0000000405097984 */ /* 0x000e240008000800 */
[----:B0-----:R-:W-:-:S13]  /*0300*/  ISETP.GT.AND P2, PT, R8, R9, PT ;  /* 0x000000090800720c */ /* 0x001fda0003f44270 */
[----:B------:R-:W-:Y:S05]  /*0310*/  @!P2 BRA `(.L_x_18) ;  /* 0x000000000020a947 */ /* 0x000fea0003800000 */
[----:B------:R1:W-:Y:S04]  /*0320*/  STS [R5+UR4], R8 ;  /* 0x0000000805007988 */ /* 0x0003e80008000804 */
[----:B------:R1:W-:Y:S01]  /*0330*/  STS [R7+UR4], R9 ;  /* 0x0000000907007988 */ /* 0x0003e20008000804 */
[----:B------:R-:W-:Y:S05]  /*0340*/  BRA `(.L_x_18) ;  /* 0x0000000000147947 */ /* 0x000fea0003800000 */
.L_x_19:
[----:B------:R-:W-:Y:S04]  /*0350*/  LDS R8, [R5+UR4] ;  /* 0x0000000405087984 */ /* 0x000fe80008000800 */
[----:B------:R-:W0:Y:S02]  /*0360*/  LDS R9, [R7+UR4] ;  /* 0x0000000407097984 */ /* 0x000e240008000800 */
[----:B0-----:R-:W-:-:S13]  /*0370*/  ISETP.GT.AND P2, PT, R8, R9, PT ;  /* 0x000000090800720c */ /* 0x001fda0003f44270 */
[----:B------:R0:W-:Y:S04]  /*0380*/  @P2 STS [R5+UR4], R9 ;  /* 0x0000000905002988 */ /* 0x0001e80008000804 */
[----:B------:R0:W-:Y:S02]  /*0390*/  @P2 STS [R7+UR4], R8 ;  /* 0x0000000807002988 */ /* 0x0001e40008000804 */
.L_x_18:
[----:B------:R-:W-:Y:S05]  /*03a0*/  BSYNC.RECONVERGENT B0 ;  /* 0x0000000000007941 */ /* 0x000fea0003800200 */
.L_x_17:
[----:B------:R-:W-:Y:S06]  /*03b0*/  BAR.SYNC.DEFER_BLOCKING 0x0 ;  /* 0x0000000000007b1d */ /* 0x000fec0000010000 */
[----:B------:R-:W-:Y:S04]  /*03c0*/  BSSY.RECONVERGENT B0, `(.L_x_20) ;  /* 0x0000010000007945 */ /* 0x000fe80003800200 */
[----:B------:R-:W-:Y:S05]  /*03d0*/  @!P0 BRA `(.L_x_21) ;  /* 0x0000000000388947 */ /* 0x000fea0003800000 */
[----:B------:R-:W-:-:S13]  /*03e0*/  ISETP.NE.AND P2, PT, R10, RZ, PT ;  /* 0x000000ff0a00720c */ /* 0x000fda0003f45270 */
[----:B------:R-:W-:Y:S05]  /*03f0*/  @!P2 BRA `(.L_x_22) ;  /* 0x00000000001ca947 */ /* 0x000fea0003800000 */
[----:B01----:R-:W-:Y:S04]  /*0400*/  LDS R8, [R6+UR4] ;  /* 0x0000000406087984 */ /* 0x003fe80008000800 */
[----:B------:R-:W0:Y:S02]  /*0410*/  LDS R9, [R5+UR4] ;  /* 0x0000000405097984 */ /* 0x000e240008000800 */
[----:B0-----:R-:W-:-:S13]  /*0420*/  ISETP.GT.AND P2, PT, R8, R9, PT ;  /* 0x000000090800720c */ /* 0x001fda0003f44270 */
[----:B------:R-:W-:Y:S05]  /*0430*/  @!P2 BRA `(.L_x_21) ;  /* 0x000000000020a947 */ /* 0x000fea0003800000 */
[----:B------:R3:W-:Y:S04]  /*0440*/  STS [R5+UR4], R8 ;  /* 0x0000000805007988 */ /* 0x0007e80008000804 */
[----:B------:R3:W-:Y:S01]  /*0450*/  STS [R6+UR4], R9 ;  /* 0x0000000906007988 */ /* 0x0007e20008000804 */
[----:B------:R-:W-:Y:S05]  /*0460*/  BRA `(.L_x_21) ;  /* 0x0000000000147947 */ /* 0x000fea0003800000 */
.L_x_22:
[----:B01----:R-:W-:Y:S04]  /*0470*/  LDS R9, [R5+UR4] ;  /* 0x0000000405097984 */ /* 0x003fe80008000800 */
[----:B------:R-:W0:Y:S02]  /*0480*/  LDS R8, [R6+UR4] ;  /* 0x0000000406087984 */ /* 0x000e240008000800 */
[----:B0-----:R-:W-:-:S13]  /*0490*/  ISETP.GT.AND P2, PT, R9, R8, PT ;  /* 0x000000080900720c */ /* 0x001fda0003f44270 */
[----:B------:R2:W-:Y:S04]  /*04a0*/  @P2 STS [R5+UR4], R8 ;  /* 0x0000000805002988 */ /* 0x0005e80008000804 */
[----:B------:R2:W-:Y:S02]  /*04b0*/  @P2 STS [R6+UR4], R9 ;  /* 0x0000000906002988 */ /* 0x0005e40008000804 */
.L_x_21:
[----:B------:R-:W-:Y:S05]  /*04c0*/  BSYNC.RECONVERGENT B0 ;  /* 0x0000000000007941 */ /* 0x000fea0003800200 */
.L_x_20:
[C---:B0123--:R-:W-:Y:S01]  /*04d0*/  LOP3.LUT R9, R0.reuse, 0x4, RZ, 0x3c, !PT ;  /* 0x0000000400097812 */ /* 0x04ffe200078e3cff */
        /* <DEDUP_REMOVED lines=15> */
.L_x_25:
[----:B------:R-:W-:Y:S04]  /*05d0*/  LDS R9, [R5+UR4] ;  /* 0x0000000405097984 */ /* 0x000fe80008000800 */
[----:B------:R-:W0:Y:S02]  /*05e0*/  LDS R10, [R8+UR4] ;  /* 0x00000004080a7984 */ /* 0x000e240008000800 */
[----:B0-----:R-:W-:-:S13]  /*05f0*/  ISETP.GT.AND P3, PT, R9, R10, PT ;  /* 0x0000000a0900720c */ /* 0x001fda0003f64270 */
[----:B------:R0:W-:Y:S04]  /*0600*/  @P3 STS [R5+UR4], R10 ;  /* 0x0000000a05003988 */ /* 0x0001e80008000804 */
[----:B------:R0:W-:Y:S02]  /*0610*/  @P3 STS [R8+UR4], R9 ;  /* 0x0000000908003988 */ /* 0x0001e40008000804 */
.L_x_24:
[----:B------:R-:W-:Y:S05]  /*0620*/  BSYNC.RECONVERGENT B0 ;  /* 0x0000000000007941 */ /* 0x000fea0003800200 */
.L_x_23:
        /* <DEDUP_REMOVED lines=12> */
.L_x_28:
[----:B01----:R-:W-:Y:S04]  /*06f0*/  LDS R10, [R5+UR4] ;  /* 0x00000004050a7984 */ /* 0x003fe80008000800 */
[----:B------:R-:W0:Y:S02]  /*0700*/  LDS R9, [R7+UR4] ;  /* 0x0000000407097984 */ /* 0x000e240008000800 */
[----:B0-----:R-:W-:-:S13]  /*0710*/  ISETP.GT.AND P3, PT, R10, R9, PT ;  /* 0x000000090a00720c */ /* 0x001fda0003f64270 */
[----:B------:R3:W-:Y:S04]  /*0720*/  @P3 STS [R5+UR4], R9 ;  /* 0x0000000905003988 */ /* 0x0007e80008000804 */
[----:B------:R3:W-:Y:S02]  /*0730*/  @P3 STS [R7+UR4], R10 ;  /* 0x0000000a07003988 */ /* 0x0007e40008000804 */
.L_x_27:
[----:B------:R-:W-:Y:S05]  /*0740*/  BSYNC.RECONVERGENT B0 ;  /* 0x0000000000007941 */ /* 0x000fea0003800200 */
.L_x_26:
[----:B------:R-:W-:Y:S06]  /*0750*/  BAR.SYNC.DEFER_BLOCKING 0x0 ;  /* 0x0000000000007b1d */ /* 0x000fec0000010000 */
[----:B------:R-:W-:Y:S04]  /*0760*/  BSSY.RECONVERGENT B0, `(.L_x_29) ;  /* 0x0000010000007945 */ /* 0x000fe80003800200 */
[----:B------:R-:W-:Y:S05]  /*0770*/  @!P0 BRA `(.L_x_30) ;  /* 0x0000000000388947 */ /* 0x000fea0003800000 */
[----:B------:R-:W-:-:S13]  /*0780*/  ISETP.NE.AND P3, PT, R11, RZ, PT ;  /* 0x000000ff0b00720c */ /* 0x000fda0003f65270 */
[----:B------:R-:W-:Y:S05]  /*0790*/  @!P3 BRA `(.L_x_31) ;  /* 0x00000000001cb947 */ /* 0x000fea0003800000 */
[----:B0123--:R-:W-:Y:S04]  /*07a0*/  LDS R10, [R6+UR4] ;  /* 0x00000004060a7984 */ /* 0x00ffe80008000800 */
[----:B------:R-:W0:Y:S02]  /*07b0*/  LDS R9, [R5+UR4] ;  /* 0x0000000405097984 */ /* 0x000e240008000800 */
[----:B0-----:R-:W-:-:S13]  /*07c0*/  ISETP.GT.AND P3, PT, R10, R9, PT ;  /* 0x000000090a00720c */ /* 0x001fda0003f64270 */
[----:B------:R-:W-:Y:S05]  /*07d0*/  @!P3 BRA `(.L_x_30) ;  /* 0x000000000020b947 */ /* 0x000fea0003800000 */
[----:B------:R0:W-:Y:S04]  /*07e0*/  STS [R5+UR4], R10 ;  /* 0x0000000a05007988 */ /* 0x0001e80008000804 */
[----:B------:R0:W-:Y:S01]  /*07f0*/  STS [R6+UR4], R9 ;  /* 0x0000000906007988 */ /* 0x0001e20008000804 */
[----:B------:R-:W-:Y:S05]  /*0800*/  BRA `(.L_x_30) ;  /* 0x0000000000147947 */ /* 0x000fea0003800000 */
.L_x_31:
[----:B0123--:R-:W-:Y:S04]  /*0810*/  LDS R9, [R5+UR4] ;  /* 0x0000000405097984 */ /* 0x00ffe80008000800 */
[----:B------:R-:W0:Y:S02]  /*0820*/  LDS R10, [R6+UR4] ;  /* 0x00000004060a7984 */ /* 0x000e240008000800 */
[----:B0-----:R-:W-:-:S13]  /*0830*/  ISETP.GT.AND P3, PT, R9, R10, PT ;  /* 0x0000000a0900720c */ /* 0x001fda0003f64270 */
[----:B------:R4:W-:Y:S04]  /*0840*/  @P3 STS [R5+UR4], R10 ;  /* 0x0000000a05003988 */ /* 0x0009e80008000804 */
[----:B------:R4:W-:Y:S02]  /*0850*/  @P3 STS [R6+UR4], R9 ;  /* 0x0000000906003988 */ /* 0x0009e40008000804 */
.L_x_30:
[----:B------:R-:W-:Y:S05]  /*0860*/  BSYNC.RECONVERGENT B0 ;  /* 0x0000000000007941 */ /* 0x000fea0003800200 */
.L_x_29:
[C---:B01234-:R-:W-:Y:S01]  /*0870*/  LOP3.LUT R9, R0.reuse, 0x8, RZ, 0x3c, !PT ;  /* 0x0000000800097812 */ /* 0x05ffe200078e3cff */
        /* <DEDUP_REMOVED lines=15> */
.L_x_34:
[----:B------:R-:W-:Y:S04]  /*0970*/  LDS R10, [R5+UR4] ;  /* 0x00000004050a7984 */ /* 0x000fe80008000800 */
[----:B------:R-:W0:Y:S02]  /*0980*/  LDS R11, [R9+UR4] ;  /* 0x00000004090b7984 */ /* 0x000e240008000800 */
[----:B0-----:R-:W-:-:S13]  /*0990*/  ISETP.GT.AND P4, PT, R10, R11, PT ;  /* 0x0000000b0a00720c */ /* 0x001fda0003f84270 */
[----:B------:R0:W-:Y:S04]  /*09a0*/  @P4 STS [R5+UR4], R11 ;  /* 0x0000000b05004988 */ /* 0x0001e80008000804 */
[----:B------:R0:W-:Y:S02]  /*09b0*/  @P4 STS [R9+UR4], R10 ;  /* 0x0000000a09004988 */ /* 0x0001e40008000804 */
.L_x_33:
[----:B------:R-:W-:Y:S05]  /*09c0*/  BSYNC.RECONVERGENT B0 ;  /* 0x0000000000007941 */ /* 0x000fea0003800200 */
.L_x_32:
        /* <DEDUP_REMOVED lines=12> */
.L_x_37:
[----:B01----:R-:W-:Y:S04]  /*0a90*/  LDS R11, [R5+UR4] ;  /* 0x00000004050b7984 */ /* 0x003fe80008000800 */
[----:B------:R-:W0:Y:S02]  /*0aa0*/  LDS R10, [R8+UR4] ;  /* 0x00000004080a7984 */ /* 0x000e240008000800 */
[----:B0-----:R-:W-:-:S13]  /*0ab0*/  ISETP.GT.AND P4, PT, R11, R10, PT ;  /* 0x0000000a0b00720c */ /* 0x001fda0003f84270 */
[----:B------:R2:W-:Y:S04]  /*0ac0*/  @P4 STS [R5+UR4], R10 ;  /* 0x0000000a05004988 */ /* 0x0005e80008000804 */
[----:B------:R2:W-:Y:S02]  /*0ad0*/  @P4 STS [R8+UR4], R11 ;  /* 0x0000000b08004988 */ /* 0x0005e40008000804 */
.L_x_36:
[----:B------:R-:W-:Y:S05]  /*0ae0*/  BSYNC.RECONVERGENT B0 ;  /* 0x0000000000007941 */ /* 0x000fea0003800200 */
.L_x_35:
        /* <DEDUP_REMOVED lines=12> */
.L_x_40:
[----:B0123--:R-:W-:Y:S04]  /*0bb0*/  LDS R10, [R5+UR4] ;  /* 0x00000004050a7984 */ /* 0x00ffe80008000800 */
[----:B------:R-:W0:Y:S02]  /*0bc0*/  LDS R11, [R7+UR4] ;  /* 0x00000004070b7984 */ /* 0x000e240008000800 */
[----:B0-----:R-:W-:-:S13]  /*0bd0*/  ISETP.GT.AND P4, PT, R10, R11, PT ;  /* 0x0000000b0a00720c */ /* 0x001fda0003f84270 */
[----:B------:R0:W-:Y:S04]  /*0be0*/  @P4 STS [R5+UR4], R11 ;  /* 0x0000000b05004988 */ /* 0x0001e80008000804 */
[----:B------:R0:W-:Y:S02]  /*0bf0*/  @P4 STS [R7+UR4], R10 ;  /* 0x0000000a07004988 */ /* 0x0001e40008000804 */
.L_x_39:
[----:B------:R-:W-:Y:S05]  /*0c00*/  BSYNC.RECONVERGENT B0 ;  /* 0x0000000000007941 */ /* 0x000fea0003800200 */
.L_x_38:
[----:B------:R-:W-:Y:S06]  /*0c10*/  BAR.SYNC.DEFER_BLOCKING 0x0 ;  /* 0x0000000000007b1d */ /* 0x000fec0000010000 */
[----:B------:R-:W-:Y:S04]  /*0c20*/  BSSY.RECONVERGENT B0, `(.L_x_41) ;  /* 0x0000010000007945 */ /* 0x000fe80003800200 */
[----:B------:R-:W-:Y:S05]  /*0c30*/  @!P0 BRA `(.L_x_42) ;  /* 0x0000000000388947 */ /* 0x000fea0003800000 */
[----:B------:R-:W-:-:S13]  /*0c40*/  ISETP.NE.AND P4, PT, R12, RZ, PT ;  /* 0x000000ff0c00720c */ /* 0x000fda0003f85270 */
[----:B------:R-:W-:Y:S05]  /*0c50*/  @!P4 BRA `(.L_x_43) ;  /* 0x00000000001cc947 */ /* 0x000fea0003800000 */
[----:B01234-:R-:W-:Y:S04]  /*0c60*/  LDS R10, [R6+UR4] ;  /* 0x00000004060a7984 */ /* 0x01ffe80008000800 */
[----:B------:R-:W0:Y:S02]  /*0c70*/  LDS R11, [R5+UR4] ;  /* 0x00000004050b7984 */ /* 0x000e240008000800 */
[----:B0-----:R-:W-:-:S13]  /*0c80*/  ISETP.GT.AND P4, PT, R10, R11, PT ;  /* 0x0000000b0a00720c */ /* 0x001fda0003f84270 */
[----:B------:R-:W-:Y:S05]  /*0c90*/  @!P4 BRA `(.L_x_42) ;  /* 0x000000000020c947 */ /* 0x000fea0003800000 */
[----:B------:R0:W-:Y:S04]  /*0ca0*/  STS [R5+UR4], R10 ;  /* 0x0000000a05007988 */ /* 0x0001e80008000804 */
[----:B------:R0:W-:Y:S01]  /*0cb0*/  STS [R6+UR4], R11 ;  /* 0x0000000b06007988 */ /* 0x0001e20008000804 */
[----:B------:R-:W-:Y:S05]  /*0cc0*/  BRA `(.L_x_42) ;  /* 0x0000000000147947 */ /* 0x000fea0003800000 */
.L_x_43:
[----:B01234-:R-:W-:Y:S04]  /*0cd0*/  LDS R11, [R5+UR4] ;  /* 0x00000004050b7984 */ /* 0x01ffe80008000800 */
[----:B------:R-:W0:Y:S02]  /*0ce0*/  LDS R10, [R6+UR4] ;  /* 0x00000004060a7984 */ /* 0x000e240008000800 */
[----:B0-----:R-:W-:-:S13]  /*0cf0*/  ISETP.GT.AND P4, PT, R11, R10, PT ;  /* 0x0000000a0b00720c */ /* 0x001fda0003f84270 */
[----:B------:R0:W-:Y:S04]  /*0d00*/  @P4 STS [R5+UR4], R10 ;  /* 0x0000000a05004988 */ /* 0x0001e80008000804 */
[----:B------:R0:W-:Y:S02]  /*0d10*/  @P4 STS [R6+UR4], R11 ;  /* 0x0000000b06004988 */ /* 0x0001e40008000804 */
.L_x_42:
[----:B------:R-:W-:Y:S05]  /*0d20*/  BSYNC.RECONVERGENT B0 ;  /* 0x0000000000007941 */ /* 0x000fea0003800200 */
.L_x_41:
        /* <DEDUP_REMOVED lines=16> */
.L_x_46:
[----:B------:R-:W-:Y:S04]  /*0e30*/  LDS R11, [R5+UR4] ;  /* 0x00000004050b7984 */ /* 0x000fe80008000800 */
[----:B------:R-:W0:Y:S02]  /*0e40*/  LDS R12, [R10+UR4] ;  /* 0x000000040a0c7984 */ /* 0x000e240008000800 */
[----:B0-----:R-:W-:-:S13]  /*0e50*/  ISETP.GT.AND P5, PT, R11, R12, PT ;  /* 0x0000000c0b00720c */ /* 0x001fda0003fa4270 */
[----:B------:R0:W-:Y:S04]  /*0e60*/  @P5 STS [R5+UR4], R12 ;  /* 0x0000000c05005988 */ /* 0x0001e80008000804 */
[----:B------:R0:W-:Y:S02]  /*0e70*/  @P5 STS [R10+UR4], R11 ;  /* 0x0000000b0a005988 */ /* 0x0001e40008000804 */
.L_x_45:
[----:B------:R-:W-:Y:S05]  /*0e80*/  BSYNC.RECONVERGENT B0 ;  /* 0x0000000000007941 */ /* 0x000fea0003800200 */
.L_x_44:
        /* <DEDUP_REMOVED lines=12> */
.L_x_49:
[----:B01----:R-:W-:Y:S04]  /*0f50*/  LDS R12, [R5+UR4] ;  /* 0x00000004050c7984 */ /* 0x003fe80008000800 */
[----:B------:R-:W0:Y:S02]  /*0f60*/  LDS R11, [R9+UR4] ;  /* 0x00000004090b7984 */ /* 0x000e240008000800 */
[----:B0-----:R-:W-:-:S13]  /*0f70*/  ISETP.GT.AND P5, PT, R12, R11, PT ;  /* 0x0000000b0c00720c */ /* 0x001fda0003fa4270 */
[----:B------:R2:W-:Y:S04]  /*0f80*/  @P5 STS [R5+UR4], R11 ;  /* 0x0000000b05005988 */ /* 0x0005e80008000804 */
[----:B------:R2:W-:Y:S02]  /*0f90*/  @P5 STS [R9+UR4], R12 ;  /* 0x0000000c09005988 */ /* 0x0005e40008000804 */
.L_x_48:
[----:B------:R-:W-:Y:S05]  /*0fa0*/  BSYNC.RECONVERGENT B0 ;  /* 0x0000000000007941 */ /* 0x000fea0003800200 */
.L_x_47:
        /* <DEDUP_REMOVED lines=12> */
.L_x_52:
[----:B0123--:R-:W-:Y:S04]  /*1070*/  LDS R11, [R5+UR4] ;  /* 0x00000004050b7984 */ /* 0x00ffe80008000800 */
[----:B------:R-:W0:Y:S02]  /*1080*/  LDS R12, [R8+UR4] ;  /* 0x00000004080c7984 */ /* 0x000e240008000800 */
[----:B0-----:R-:W-:-:S13]  /*1090*/  ISETP.GT.AND P5, PT, R11, R12, PT ;  /* 0x0000000c0b00720c */ /* 0x001fda0003fa4270 */
[----:B------:R0:W-:Y:S04]  /*10a0*/  @P5 STS [R5+UR4], R12 ;  /* 0x0000000c05005988 */ /* 0x0001e80008000804 */
[----:B------:R0:W-:Y:S02]  /*10b0*/  @P5 STS [R8+UR4], R11 ;  /* 0x0000000b08005988 */ /* 0x0001e40008000804 */
.L_x_51:
[----:B------:R-:W-:Y:S05]  /*10c0*/  BSYNC.RECONVERGENT B0 ;  /* 0x0000000000007941 */ /* 0x000fea0003800200 */
.L_x_50:
        /* <DEDUP_REMOVED lines=12> */
.L_x_55:
[----:B01234-:R-:W-:Y:S04]  /*1190*/  LDS R12, [R5+UR4] ;  /* 0x00000004050c7984 */ /* 0x01ffe80008000800 */
[----:B------:R-:W0:Y:S02]  /*11a0*/  LDS R11, [R7+UR4] ;  /* 0x00000004070b7984 */ /* 0x000e240008000800 */
[----:B0-----:R-:W-:-:S13]  /*11b0*/  ISETP.GT.AND P5, PT, R12, R11, PT ;  /* 0x0000000b0c00720c */ /* 0x001fda0003fa4270 */
[----:B------:R0:W-:Y:S04]  /*11c0*/  @P5 STS [R5+UR4], R11 ;  /* 0x0000000b05005988 */ /* 0x0001e80008000804 */
[----:B------:R0:W-:Y:S02]  /*11d0*/  @P5 STS [R7+UR4], R12 ;  /* 0x0000000c07005988 */ /* 0x0001e40008000804 */
.L_x_54:
[----:B------:R-:W-:Y:S05]  /*11e0*/  BSYNC.RECONVERGENT B0 ;  /* 0x0000000000007941 */ /* 0x000fea0003800200 */
.L_x_53:
        /* <DEDUP_REMOVED lines=12> */
.L_x_58:
[----:B01234-:R-:W-:Y:S04]  /*12b0*/  LDS R11, [R5+UR4] ;  /* 0x00000004050b7984 */ /* 0x01ffe80008000800 */
[----:B------:R-:W0:Y:S02]  /*12c0*/  LDS R12, [R6+UR4] ;  /* 0x00000004060c7984 */ /* 0x000e240008000800 */
[----:B0-----:R-:W-:-:S13]  /*12d0*/  ISETP.GT.AND P5, PT, R11, R12, PT ;  /* 0x0000000c0b00720c */ /* 0x001fda0003fa4270 */
[----:B------:R0:W-:Y:S04]  /*12e0*/  @P5 STS [R5+UR4], R12 ;  /* 0x0000000c05005988 */ /* 0x0001e80008000804 */
[----:B------:R0:W-:Y:S02]  /*12f0*/  @P5 STS [R6+UR4], R11 ;  /* 0x0000000b06005988 */ /* 0x0001e40008000804 */
.L_x_57:
[----:B------:R-:W-:Y:S05]  /*1300*/  BSYNC.RECONVERGENT B0 ;  /* 0x0000000000007941 */ /* 0x000fea0003800200 */
.L_x_56:
        /* <DEDUP_REMOVED lines=16> */
.L_x_61:
[----:B------:R-:W-:Y:S04]  /*1410*/  LDS R12, [R5+UR4] ;  /* 0x00000004050c7984 */ /* 0x000fe80008000800 */
[----:B------:R-:W0:Y:S02]  /*1420*/  LDS R13, [R11+UR4] ;  /* 0x000000040b0d7984 */ /* 0x000e240008000800 */
[----:B0-----:R-:W-:-:S13]  /*1430*/  ISETP.GT.AND P6, PT, R12, R13, PT ;  /* 0x0000000d0c00720c */ /* 0x001fda0003fc4270 */
[----:B------:R0:W-:Y:S04]  /*1440*/  @P6 STS [R5+UR4], R13 ;  /* 0x0000000d05006988 */ /* 0x0001e80008000804 */
[----:B------:R0:W-:Y:S02]  /*1450*/  @P6 STS [R11+UR4], R12 ;  /* 0x0000000c0b006988 */ /* 0x0001e40008000804 */
.L_x_60:
[----:B------:R-:W-:Y:S05]  /*1460*/  BSYNC.RECONVERGENT B0 ;  /* 0x0000000000007941 */ /* 0x000fea0003800200 */
.L_x_59:
        /* <DEDUP_REMOVED lines=12> */
.L_x_64:
[----:B01----:R-:W-:Y:S04]  /*1530*/  LDS R13, [R5+UR4] ;  /* 0x00000004050d7984 */ /* 0x003fe80008000800 */
[----:B------:R-:W0:Y:S02]  /*1540*/  LDS R12, [R10+UR4] ;  /* 0x000000040a0c7984 */ /* 0x000e240008000800 */
[----:B0-----:R-:W-:-:S13]  /*1550*/  ISETP.GT.AND P6, PT, R13, R12, PT ;  /* 0x0000000c0d00720c */ /* 0x001fda0003fc4270 */
[----:B------:R3:W-:Y:S04]  /*1560*/  @P6 STS [R5+UR4], R12 ;  /* 0x0000000c05006988 */ /* 0x0007e80008000804 */
[----:B------:R3:W-:Y:S02]  /*1570*/  @P6 STS [R10+UR4], R13 ;  /* 0x0000000d0a006988 */ /* 0x0007e40008000804 */
.L_x_63:
[----:B------:R-:W-:Y:S05]  /*1580*/  BSYNC.RECONVERGENT B0 ;  /* 0x0000000000007941 */ /* 0x000fea0003800200 */
.L_x_62:
        /* <DEDUP_REMOVED lines=12> */
.L_x_67:
[----:B0123--:R-:W-:Y:S04]  /*1650*/  LDS R12, [R5+UR4] ;  /* 0x00000004050c7984 */ /* 0x00ffe80008000800 */
[----:B------:R-:W0:Y:S02]  /*1660*/  LDS R13, [R9+UR4] ;  /* 0x00000004090d7984 */ /* 0x000e240008000800 */
[----:B0-----:R-:W-:-:S13]  /*1670*/  ISETP.GT.AND P6, PT, R12, R13, PT ;  /* 0x0000000d0c00720c */ /* 0x001fda0003fc4270 */
[----:B------:R4:W-:Y:S04]  /*1680*/  @P6 STS [R5+UR4], R13 ;  /* 0x0000000d05006988 */ /* 0x0009e80008000804 */
[----:B------:R4:W-:Y:S02]  /*1690*/  @P6 STS [R9+UR4], R12 ;  /* 0x0000000c09006988 */ /* 0x0009e40008000804 */
.L_x_66:
[----:B------:R-:W-:Y:S05]  /*16a0*/  BSYNC.RECONVERGENT B0 ;  /* 0x0000000000007941 */ /* 0x000fea0003800200 */
.L_x_65:
        /* <DEDUP_REMOVED lines=12> */
.L_x_70:
[----:B01234-:R-:W-:Y:S04]  /*1770*/  LDS R13, [R5+UR4] ;  /* 0x00000004050d7984 */ /* 0x01ffe80008000800 */
[----:B------:R-:W0:Y:S02]  /*1780*/  LDS R12, [R8+UR4] ;  /* 0x00000004080c7984 */ /* 0x000e240008000800 */
[----:B0-----:R-:W-:-:S13]  /*1790*/  ISETP.GT.AND P6, PT, R13, R12, PT ;  /* 0x0000000c0d00720c */ /* 0x001fda0003fc4270 */
[----:B------:R0:W-:Y:S04]  /*17a0*/  @P6 STS [R5+UR4], R12 ;  /* 0x0000000c05006988 */ /* 0x0001e80008000804 */
[----:B------:R0:W-:Y:S02]  /*17b0*/  @P6 STS [R8+UR4], R13 ;  /* 0x0000000d08006988 */ /* 0x0001e40008000804 */
.L_x_69:
[----:B------:R-:W-:Y:S05]  /*17c0*/  BSYNC.RECONVERGENT B0 ;  /* 0x0000000000007941 */ /* 0x000fea0003800200 */
.L_x_68:
        /* <DEDUP_REMOVED lines=12> */
.L_x_73:
[----:B01234-:R-:W-:Y:S04]  /*1890*/  LDS R12, [R5+UR4] ;  /* 0x00000004050c7984 */ /* 0x01ffe80008000800 */
[----:B------:R-:W0:Y:S02]  /*18a0*/  LDS R13, [R7+UR4] ;  /* 0x00000004070d7984 */ /* 0x000e240008000800 */
[----:B0-----:R-:W-:-:S13]  /*18b0*/  ISETP.GT.AND P6, PT, R12, R13, PT ;  /* 0x0000000d0c00720c */ /* 0x001fda0003fc4270 */
[----:B------:R0:W-:Y:S04]  /*18c0*/  @P6 STS [R5+UR4], R13 ;  /* 0x0000000d05006988 */ /* 0x0001e80008000804 */
[----:B------:R0:W-:Y:S02]  /*18d0*/  @P6 STS [R7+UR4], R12 ;  /* 0x0000000c07006988 */ /* 0x0001e40008000804 */
.L_x_72:
[----:B------:R-:W-:Y:S05]  /*18e0*/  BSYNC.RECONVERGENT B0 ;  /* 0x0000000000007941 */ /* 0x000fea0003800200 */
.L_x_71:
        /* <DEDUP_REMOVED lines=12> */
.L_x_76:
[----:B01234-:R-:W-:Y:S04]  /*19b0*/  LDS R13, [R5+UR4] ;  /* 0x00000004050d7984 */ /* 0x01ffe80008000800 */
[----:B------:R-:W0:Y:S02]  /*19c0*/  LDS R12, [R6+UR4] ;  /* 0x00000004060c7984 */ /* 0x000e240008000800 */
[----:B0-----:R-:W-:-:S13]  /*19d0*/  ISETP.GT.AND P6, PT, R13, R12, PT ;  /* 0x0000000c0d00720c */ /* 0x001fda0003fc4270 */
[----:B------:R0:W-:Y:S04]  /*19e0*/  @P6 STS [R5+UR4], R12 ;  /* 0x0000000c05006988 */ /* 0x0001e80008000804 */
[----:B------:R0:W-:Y:S02]  /*19f0*/  @P6 STS [R6+UR4], R13 ;  /* 0x0000000d06006988 */ /* 0x0001e40008000804 */
.L_x_75:
[----:B------:R-:W-:Y:S05]  /*1a00*/  BSYNC.RECONVERGENT B0 ;  /* 0x0000000000007941 */ /* 0x000fea0003800200 */
.L_x_74:
[C---:B01234-:R-:W-:Y:S01]  /*1a10*/  LOP3.LUT R13, R0.reuse, 0x40, RZ, 0x3c, !PT ;  /* 0x00000040000d7812 */ /* 0x05ffe200078e3cff */
[----:B------:R-:W-:Y:S01]  /*1a20*/  BAR.SYNC.DEFER_BLOCKING 0x0 ;  /* 0x0000000000007b1d */ /* 0x000fe20000010000 */
[----:B------:R-:W-:Y:S02]  /*1a30*/  LOP3.LUT R17, R0, 0x80, RZ, 0xc0, !PT ;  /* 0x0000008000117812 */ /* 0x000fe400078ec0ff */
[----:B------:R-:W-:Y:S02]  /*1a40*/  ISETP.GT.U32.AND P6, PT, R13, R0, PT ;  /* 0x000000000d00720c */ /* 0x000fe40003fc4070 */
[----:B------:R-:W-:Y:S01]  /*1a50*/  LOP3.LUT R12, R5, 0x100, RZ, 0x3c, !PT ;  /* 0x00000100050c7812 */ /* 0x000fe200078e3cff */
[----:B------:R-:W-:Y:S01]  /*1a60*/  BSSY.RECONVERGENT B0, `(.L_x_77) ;  /* 0x0000011000007945 */ /* 0x000fe20003800200 */
[----:B------:R-:W-:-:S09]  /*1a70*/  P2R R16, PR, RZ, 0x40 ;  /* 0x00000040ff107803 */ /* 0x000fd20000000000 */
        /* <DEDUP_REMOVED lines=10> */
.L_x_79:
[----:B------:R-:W-:Y:S04]  /*1b20*/  LDS R15, [R5+UR4] ;  /* 0x00000004050f7984 */ /* 0x000fe80008000800 */
[----:B------:R-:W0:Y:S02]  /*1b30*/  LDS R14, [R12+UR4] ;  /* 0x000000040c0e7984 */ /* 0x000e240008000800 */
[----:B0-----:R-:W-:-:S13]  /*1b40*/  ISETP.GT.AND P6, PT, R15, R14, PT ;  /* 0x0000000e0f00720c */ /* 0x001fda0003fc4270 */
[----:B------:R0:W-:Y:S04]  /*1b50*/  @P6 STS [R5+UR4], R14 ;  /* 0x0000000e05006988 */ /* 0x0001e80008000804 */
[----:B------:R0:W-:Y:S02]  /*1b60*/  @P6 STS [R12+UR4], R15 ;  /* 0x0000000f0c006988 */ /* 0x0001e40008000804 */
.L_x_78:
[----:B------:R-:W-:Y:S05]  /*1b70*/  BSYNC.RECONVERGENT B0 ;  /* 0x0000000000007941 */ /* 0x000fea0003800200 */
.L_x_77:
        /* <DEDUP_REMOVED lines=12> */
.L_x_82:
[----:B01----:R-:W-:Y:S04]  /*1c40*/  LDS R14, [R5+UR4] ;  /* 0x00000004050e7984 */ /* 0x003fe80008000800 */
[----:B------:R-:W0:Y:S02]  /*1c50*/  LDS R15, [R11+UR4] ;  /* 0x000000040b0f7984 */ /* 0x000e240008000800 */
[----:B0-----:R-:W-:-:S13]  /*1c60*/  ISETP.GT.AND P6, PT, R14, R15, PT ;  /* 0x0000000f0e00720c */ /* 0x001fda0003fc4270 */
[----:B------:R2:W-:Y:S04]  /*1c70*/  @P6 STS [R5+UR4], R15 ;  /* 0x0000000f05006988 */ /* 0x0005e80008000804 */
[----:B------:R2:W-:Y:S02]  /*1c80*/  @P6 STS [R11+UR4], R14 ;  /* 0x0000000e0b006988 */ /* 0x0005e40008000804 */
.L_x_81:
[----:B------:R-:W-:Y:S05]  /*1c90*/  BSYNC.RECONVERGENT B0 ;  /* 0x0000000000007941 */ /* 0x000fea0003800200 */
.L_x_80:
        /* <DEDUP_REMOVED lines=12> */
.L_x_85:
[----:B0123--:R-:W-:Y:S04]  /*1d60*/  LDS R15, [R5+UR4] ;  /* 0x00000004050f7984 */ /* 0x00ffe80008000800 */
[----:B------:R-:W0:Y:S02]  /*1d70*/  LDS R14, [R10+UR4] ;  /* 0x000000040a0e7984 */ /* 0x000e240008000800 */
[----:B0-----:R-:W-:-:S13]  /*1d80*/  ISETP.GT.AND P6, PT, R15, R14, PT ;  /* 0x0000000e0f00720c */ /* 0x001fda0003fc4270 */
[----:B------:R4:W-:Y:S04]  /*1d90*/  @P6 STS [R5+UR4], R14 ;  /* 0x0000000e05006988 */ /* 0x0009e80008000804 */
[----:B------:R4:W-:Y:S02]  /*1da0*/  @P6 STS [R10+UR4], R15 ;  /* 0x0000000f0a006988 */ /* 0x0009e40008000804 */
.L_x_84:
[----:B------:R-:W-:Y:S05]  /*1db0*/  BSYNC.RECONVERGENT B0 ;  /* 0x0000000000007941 */ /* 0x000fea0003800200 */
.L_x_83:
        /* <DEDUP_REMOVED lines=12> */
.L_x_88:
[----:B01234-:R-:W-:Y:S04]  /*1e80*/  LDS R14, [R5+UR4] ;  /* 0x00000004050e7984 */ /* 0x01ffe80008000800 */
[----:B------:R-:W0:Y:S02]  /*1e90*/  LDS R15, [R9+UR4] ;  /* 0x00000004090f7984 */ /* 0x000e240008000800 */
[----:B0-----:R-:W-:-:S13]  /*1ea0*/  ISETP.GT.AND P6, PT, R14, R15, PT ;  /* 0x0000000f0e00720c */ /* 0x001fda0003fc4270 */
[----:B------:R0:W-:Y:S04]  /*1eb0*/  @P6 STS [R5+UR4], R15 ;  /* 0x0000000f05006988 */ /* 0x0001e80008000804 */
[----:B------:R0:W-:Y:S02]  /*1ec0*/  @P6 STS [R9+UR4], R14 ;  /* 0x0000000e09006988 */ /* 0x0001e40008000804 */
.L_x_87:
[----:B------:R-:W-:Y:S05]  /*1ed0*/  BSYNC.RECONVERGENT B0 ;  /* 0x0000000000007941 */ /* 0x000fea0003800200 */
.L_x_86:
        /* <DEDUP_REMOVED lines=12> */
.L_x_91:
[----:B01234-:R-:W-:Y:S04]  /*1fa0*/  LDS R15, [R5+UR4] ;  /* 0x00000004050f7984 */ /* 0x01ffe80008000800 */
[----:B------:R-:W0:Y:S02]  /*1fb0*/  LDS R14, [R8+UR4] ;  /* 0x00000004080e7984 */ /* 0x000e240008000800 */
[----:B0-----:R-:W-:-:S13]  /*1fc0*/  ISETP.GT.AND P6, PT, R15, R14, PT ;  /* 0x0000000e0f00720c */ /* 0x001fda0003fc4270 */
[----:B------:R0:W-:Y:S04]  /*1fd0*/  @P6 STS [R5+UR4], R14 ;  /* 0x0000000e05006988 */ /* 0x0001e80008000804 */
[----:B------:R0:W-:Y:S02]  /*1fe0*/  @P6 STS [R8+UR4], R15 ;  /* 0x0000000f08006988 */ /* 0x0001e40008000804 */
.L_x_90:
[----:B------:R-:W-:Y:S05]  /*1ff0*/  BSYNC.RECONVERGENT B0 ;  /* 0x0000000000007941 */ /* 0x000fea0003800200 */
.L_x_89:
        /* <DEDUP_REMOVED lines=12> */
.L_x_94:
[----:B01234-:R-:W-:Y:S04]  /*20c0*/  LDS R14, [R5+UR4] ;  /* 0x00000004050e7984 */ /* 0x01ffe80008000800 */
[----:B------:R-:W0:Y:S02]  /*20d0*/  LDS R15, [R7+UR4] ;  /* 0x00000004070f7984 */ /* 0x000e240008000800 */
[----:B0-----:R-:W-:-:S13]  /*20e0*/  ISETP.GT.AND P6, PT, R14, R15, PT ;  /* 0x0000000f0e00720c */ /* 0x001fda0003fc4270 */
[----:B------:R0:W-:Y:S04]  /*20f0*/  @P6 STS [R5+UR4], R15 ;  /* 0x0000000f05006988 */ /* 0x0001e80008000804 */
[----:B------:R0:W-:Y:S02]  /*2100*/  @P6 STS [R7+UR4], R14 ;  /* 0x0000000e07006988 */ /* 0x0001e40008000804 */
.L_x_93:
[----:B------:R-:W-:Y:S05]  /*2110*/  BSYNC.RECONVERGENT B0 ;  /* 0x0000000000007941 */ /* 0x000fea0003800200 */
.L_x_92:
        /* <DEDUP_REMOVED lines=12> */
.L_x_97:
[----:B01234-:R-:W-:Y:S04]  /*21e0*/  LDS R15, [R5+UR4] ;  /* 0x00000004050f7984 */ /* 0x01ffe80008000800 */
[----:B------:R-:W0:Y:S02]  /*21f0*/  LDS R14, [R6+UR4] ;  /* 0x00000004060e7984 */ /* 0x000e240008000800 */
[----:B0-----:R-:W-:-:S13]  /*2200*/  ISETP.GT.AND P6, PT, R15, R14, PT ;  /* 0x0000000e0f00720c */ /* 0x001fda0003fc4270 */
[----:B------:R0:W-:Y:S04]  /*2210*/  @P6 STS [R5+UR4], R14 ;  /* 0x0000000e05006988 */ /* 0x0001e80008000804 */
[----:B------:R0:W-:Y:S02]  /*2220*/  @P6 STS [R6+UR4], R15 ;  /* 0x0000000f06006988 */ /* 0x0001e40008000804 */
.L_x_96:
[----:B------:R-:W-:Y:S05]  /*2230*/  BSYNC.RECONVERGENT B0 ;  /* 0x0000000000007941 */ /* 0x000fea0003800200 */
.L_x_95:
        /* <DEDUP_REMOVED lines=17> */
.L_x_100:
[----:B------:R-:W-:Y:S04]  /*2350*/  LDS R15, [R5+UR4] ;  /* 0x00000004050f7984 */ /* 0x000fe80008000800 */
[----:B------:R-:W0:Y:S02]  /*2360*/  LDS R18, [R14+UR4] ;  /* 0x000000040e127984 */ /* 0x000e240008000800 */
[----:B0-----:R-:W-:-:S13]  /*2370*/  ISETP.GT.AND P6, PT, R15, R18, PT ;  /* 0x000000120f00720c */ /* 0x001fda0003fc4270 */
[----:B------:R1:W-:Y:S04]  /*2380*/  @P6 STS [R5+UR4], R18 ;  /* 0x0000001205006988 */ /* 0x0003e80008000804 */
[----:B------:R1:W-:Y:S02]  /*2390*/  @P6 STS [R14+UR4], R15 ;  /* 0x0000000f0e006988 */ /* 0x0003e40008000804 */
.L_x_99:
[----:B------:R-:W-:Y:S05]  /*23a0*/  BSYNC.RECONVERGENT B0 ;  /* 0x0000000000007941 */ /* 0x000fea0003800200 */
.L_x_98:
[----:B------:R-:W-:Y:S01]  /*23b0*/  BAR.SYNC.DEFER_BLOCKING 0x0 ;  /* 0x0000000000007b1d */ /* 0x000fe20000010000 */
[----:B------:R-:W-:-:S05]  /*23c0*/  ISETP.GT.U32.AND P6, PT, R13, R0, PT ;  /* 0x000000000d00720c */ /* 0x000fca0003fc4070 */
[----:B------:R-:W-:Y:S08]  /*23d0*/  BSSY.RECONVERGENT B0, `(.L_x_101) ;  /* 0x0000010000007945 */ /* 0x000ff00003800200 */
        /* <DEDUP_REMOVED lines=10> */
.L_x_103:
[----:B------:R-:W-:Y:S04]  /*2480*/  LDS R13, [R5+UR4] ;  /* 0x00000004050d7984 */ /* 0x000fe80008000800 */
[----:B01----:R-:W0:Y:S02]  /*2490*/  LDS R18, [R12+UR4] ;  /* 0x000000040c127984 */ /* 0x003e240008000800 */
[----:B0-----:R-:W-:-:S13]  /*24a0*/  ISETP.GT.AND P6, PT, R13, R18, PT ;  /* 0x000000120d00720c */ /* 0x001fda0003fc4270 */
[----:B------:R2:W-:Y:S04]  /*24b0*/  @P6 STS [R5+UR4], R18 ;  /* 0x0000001205006988 */ /* 0x0005e80008000804 */
[----:B------:R2:W-:Y:S02]  /*24c0*/  @P6 STS [R12+UR4], R13 ;  /* 0x0000000d0c006988 */ /* 0x0005e40008000804 */
.L_x_102:
[----:B------:R-:W-:Y:S05]  /*24d0*/  BSYNC.RECONVERGENT B0 ;  /* 0x0000000000007941 */ /* 0x000fea0003800200 */
.L_x_101:
        /* <DEDUP_REMOVED lines=12> */
.L_x_106:
[----:B0123--:R-:W-:Y:S04]  /*25a0*/  LDS R18, [R5+UR4] ;  /* 0x0000000405127984 */ /* 0x00ffe80008000800 */
[----:B------:R-:W0:Y:S02]  /*25b0*/  LDS R13, [R11+UR4] ;  /* 0x000000040b0d7984 */ /* 0x000e240008000800 */
[----:B0-----:R-:W-:-:S13]  /*25c0*/  ISETP.GT.AND P6, PT, R18, R13, PT ;  /* 0x0000000d1200720c */ /* 0x001fda0003fc4270 */
[----:B------:R4:W-:Y:S04]  /*25d0*/  @P6 STS [R5+UR4], R13 ;  /* 0x0000000d05006988 */ /* 0x0009e80008000804 */
[----:B------:R4:W-:Y:S02]  /*25e0*/  @P6 STS [R11+UR4], R18 ;  /* 0x000000120b006988 */ /* 0x0009e40008000804 */
.L_x_105:
[----:B------:R-:W-:Y:S05]  /*25f0*/  BSYNC.RECONVERGENT B0 ;  /* 0x0000000000007941 */ /* 0x000fea0003800200 */
.L_x_104:
        /* <DEDUP_REMOVED lines=12> */
.L_x_109:
[----:B0-234-:R-:W-:Y:S04]  /*26c0*/  LDS R13, [R5+UR4] ;  /* 0x00000004050d7984 */ /* 0x01dfe80008000800 */
[----:B-1----:R-:W0:Y:S02]  /*26d0*/  LDS R18, [R10+UR4] ;  /* 0x000000040a127984 */ /* 0x002e240008000800 */
[----:B0-----:R-:W-:-:S13]  /*26e0*/  ISETP.GT.AND P6, PT, R13, R18, PT ;  /* 0x000000120d00720c */ /* 0x001fda0003fc4270 */
[----:B------:R0:W-:Y:S04]  /*26f0*/  @P6 STS [R5+UR4], R18 ;  /* 0x0000001205006988 */ /* 0x0001e80008000804 */
[----:B------:R0:W-:Y:S02]  /*2700*/  @P6 STS [R10+UR4], R13 ;  /* 0x0000000d0a006988 */ /* 0x0001e40008000804 */
.L_x_108:
[----:B------:R-:W-:Y:S05]  /*2710*/  BSYNC.RECONVERGENT B0 ;  /* 0x0000000000007941 */ /* 0x000fea0003800200 */
.L_x_107:
        /* <DEDUP_REMOVED lines=12> */
.L_x_112:
[----:B01234-:R-:W-:Y:S04]  /*27e0*/  LDS R18, [R5+UR4] ;  /* 0x0000000405127984 */ /* 0x01ffe80008000800 */
[----:B------:R-:W0:Y:S02]  /*27f0*/  LDS R13, [R9+UR4] ;  /* 0x00000004090d7984 */ /* 0x000e240008000800 */
[----:B0-----:R-:W-:-:S13]  /*2800*/  ISETP.GT.AND P6, PT, R18, R13, PT ;  /* 0x0000000d1200720c */ /* 0x001fda0003fc4270 */
[----:B------:R0:W-:Y:S04]  /*2810*/  @P6 STS [R5+UR4], R13 ;  /* 0x0000000d05006988 */ /* 0x0001e80008000804 */
[----:B------:R0:W-:Y:S02]  /*2820*/  @P6 STS [R9+UR4], R18 ;  /* 0x0000001209006988 */ /* 0x0001e40008000804 */
.L_x_111:
[----:B------:R-:W-:Y:S05]  /*2830*/  BSYNC.RECONVERGENT B0 ;  /* 0x0000000000007941 */ /* 0x000fea0003800200 */
.L_x_110:
        /* <DEDUP_REMOVED lines=12> */
.L_x_115:
[----:B0-234-:R-:W-:Y:S04]  /*2900*/  LDS R13, [R5+UR4] ;  /* 0x00000004050d7984 */ /* 0x01dfe80008000800 */
[----:B-1----:R-:W0:Y:S02]  /*2910*/  LDS R18, [R8+UR4] ;  /* 0x0000000408127984 */ /* 0x002e240008000800 */
[----:B0-----:R-:W-:-:S13]  /*2920*/  ISETP.GT.AND P6, PT, R13, R18, PT ;  /* 0x000000120d00720c */ /* 0x001fda0003fc4270 */
[----:B------:R0:W-:Y:S04]  /*2930*/  @P6 STS [R5+UR4], R18 ;  /* 0x0000001205006988 */ /* 0x0001e80008000804 */
[----:B------:R0:W-:Y:S02]  /*2940*/  @P6 STS [R8+UR4], R13 ;  /* 0x0000000d08006988 */ /* 0x0001e40008000804 */
.L_x_114:
[----:B------:R-:W-:Y:S05]  /*2950*/  BSYNC.RECONVERGENT B0 ;  /* 0x0000000000007941 */ /* 0x000fea0003800200 */
.L_x_113:
        /* <DEDUP_REMOVED lines=12> */
.L_x_118:
[----:B01234-:R-:W-:Y:S04]  /*2a20*/  LDS R18, [R5+UR4] ;  /* 0x0000000405127984 */ /* 0x01ffe80008000800 */
[----:B------:R-:W0:Y:S02]  /*2a30*/  LDS R13, [R7+UR4] ;  /* 0x00000004070d7984 */ /* 0x000e240008000800 */
[----:B0-----:R-:W-:-:S13]  /*2a40*/  ISETP.GT.AND P6, PT, R18, R13, PT ;  /* 0x0000000d1200720c */ /* 0x001fda0003fc4270 */
[----:B------:R0:W-:Y:S04]  /*2a50*/  @P6 STS [R5+UR4], R13 ;  /* 0x0000000d05006988 */ /* 0x0001e80008000804 */
[----:B------:R0:W-:Y:S02]  /*2a60*/  @P6 STS [R7+UR4], R18 ;  /* 0x0000001207006988 */ /* 0x0001e40008000804 */
.L_x_117:
[----:B------:R-:W-:Y:S05]  /*2a70*/  BSYNC.RECONVERGENT B0 ;  /* 0x0000000000007941 */ /* 0x000fea0003800200 */
.L_x_116:
        /* <DEDUP_REMOVED lines=12> */
.L_x_121:
[----:B0-234-:R-:W-:Y:S04]  /*2b40*/  LDS R13, [R5+UR4] ;  /* 0x00000004050d7984 */ /* 0x01dfe80008000800 */
[----:B-1----:R-:W0:Y:S02]  /*2b50*/  LDS R18, [R6+UR4] ;  /* 0x0000000406127984 */ /* 0x002e240008000800 */
[----:B0-----:R-:W-:-:S13]  /*2b60*/  ISETP.GT.AND P6, PT, R13, R18, PT ;  /* 0x000000120d00720c */ /* 0x001fda0003fc4270 */
[----:B------:R0:W-:Y:S04]  /*2b70*/  @P6 STS [R5+UR4], R18 ;  /* 0x0000001205006988 */ /* 0x0001e80008000804 */
[----:B------:R0:W-:Y:S02]  /*2b80*/  @P6 STS [R6+UR4], R13 ;  /* 0x0000000d06006988 */ /* 0x0001e40008000804 */
.L_x_120:
[----:B------:R-:W-:Y:S05]  /*2b90*/  BSYNC.RECONVERGENT B0 ;  /* 0x0000000000007941 */ /* 0x000fea0003800200 */
.L_x_119:
[C---:B0-234-:R-:W-:Y:S01]  /*2ba0*/  LOP3.LUT R13, R0.reuse, 0x100, RZ, 0x3c, !PT ;  /* 0x00000100000d7812 */ /* 0x05dfe200078e3cff */
[----:B------:R-:W-:Y:S01]  /*2bb0*/  BAR.SYNC.DEFER_BLOCKING 0x0 ;  /* 0x0000000000007b1d */ /* 0x000fe20000010000 */
[----:B------:R-:W-:Y:S02]  /*2bc0*/  LOP3.LUT R17, R0, 0x200, RZ, 0xc0, !PT ;  /* 0x0000020000117812 */ /* 0x000fe400078ec0ff */
[----:B------:R-:W-:-:S03]  /*2bd0*/  ISETP.GT.U32.AND P6, PT, R13, R0, PT ;  /* 0x000000000d00720c */ /* 0x000fc60003fc4070 */
[----:B------:R-:W-:Y:S10]  /*2be0*/  BSSY.RECONVERGENT B0, `(.L_x_122) ;  /* 0x0000012000007945 */ /* 0x000ff40003800200 */
[----:B------:R-:W-:Y:S05]  /*2bf0*/  @!P6 BRA `(.L_x_123) ;  /* 0x000000000040e947 */ /* 0x000fea0003800000 */
[----:B------:R-:W-:-:S13]  /*2c00*/  ISETP.NE.AND P6, PT, R17, RZ, PT ;  /* 0x000000ff1100720c */ /* 0x000fda0003fc5270 */
[----:B------:R-:W-:Y:S05]  /*2c10*/  @!P6 BRA `(.L_x_124) ;  /* 0x000000000020e947 */ /* 0x000fea0003800000 */
[----:B------:R-:W-:Y:S01]  /*2c20*/  LEA R13, R13, UR4, 0x2 ;  /* 0x000000040d0d7c11 */ /* 0x000fe2000f8e10ff */
[----:B-1----:R-:W-:Y:S04]  /*2c30*/  LDS R15, [R5+UR4] ;  /* 0x00000004050f7984 */ /* 0x002fe80008000800 */
[----:B------:R-:W0:Y:S02]  /*2c40*/  LDS R0, [R13] ;  /* 0x000000000d007984 */ /* 0x000e240000000800 */
[----:B0-----:R-:W-:-:S13]  /*2c50*/  ISETP.GT.AND P6, PT, R0, R15, PT ;  /* 0x0000000f0000720c */ /* 0x001fda0003fc4270 */
[----:B------:R-:W-:Y:S05]  /*2c60*/  @!P6 BRA `(.L_x_123) ;  /* 0x000000000024e947 */ /* 0x000fea0003800000 */
[----:B------:R0:W-:Y:S04]  /*2c70*/  STS [R5+UR4], R0 ;  /* 0x0000000005007988 */ /* 0x0001e80008000804 */
[----:B------:R0:W-:Y:S01]  /*2c80*/  STS [R13], R15 ;  /* 0x0000000f0d007388 */ /* 0x0001e20000000800 */
[----:B------:R-:W-:Y:S05]  /*2c90*/  BRA `(.L_x_123) ;  /* 0x0000000000187947 */ /* 0x000fea0003800000 */
.L_x_124:
[----:B-1----:R-:W-:Y:S01]  /*2ca0*/  LEA R15, R13, UR4, 0x2 ;  /* 0x000000040d0f7c11 */ /* 0x002fe2000f8e10ff */
[----:B------:R-:W-:Y:S04]  /*2cb0*/  LDS R0, [R5+UR4] ;  /* 0x0000000405007984 */ /* 0x000fe80008000800 */
[----:B------:R-:W0:Y:S02]  /*2cc0*/  LDS R13, [R15] ;  /* 0x000000000f0d7984 */ /* 0x000e240000000800 */
[----:B0-----:R-:W-:-:S13]  /*2cd0*/  ISETP.GT.AND P6, PT, R0, R13, PT ;  /* 0x0000000d0000720c */ /* 0x001fda0003fc4270 */
[----:B------:R2:W-:Y:S04]  /*2ce0*/  @P6 STS [R5+UR4], R13 ;  /* 0x0000000d05006988 */ /* 0x0005e80008000804 */
[----:B------:R2:W-:Y:S02]  /*2cf0*/  @P6 STS [R15], R0 ;  /* 0x000000000f006388 */ /* 0x0005e40000000800 */
.L_x_123:
[----:B------:R-:W-:Y:S05]  /*2d00*/  BSYNC.RECONVERGENT B0 ;  /* 0x0000000000007941 */ /* 0x000fea0003800200 */
.L_x_122:
[----:B------:R-:W-:Y:S01]  /*2d10*/  BAR.SYNC.DEFER_BLOCKING 0x0 ;  /* 0x0000000000007b1d */ /* 0x000fe20000010000 */
[----:B------:R-:W-:-:S05]  /*2d20*/  ISETP.NE.AND P6, PT, R19, RZ, PT ;  /* 0x000000ff1300720c */ /* 0x000fca0003fc5270 */
[----:B------:R-:W-:Y:S08]  /*2d30*/  BSSY.RECONVERGENT B0, `(.L_x_125) ;  /* 0x0000010000007945 */ /* 0x000ff00003800200 */
[----:B------:R-:W-:Y:S05]  /*2d40*/  @!P6 BRA `(.L_x_126) ;  /* 0x000000000038e947 */ /* 0x000fea0003800000 */
[----:B------:R-:W-:-:S13]  /*2d50*/  ISETP.NE.AND P6, PT, R17, RZ, PT ;  /* 0x000000ff1100720c */ /* 0x000fda0003fc5270 */
[----:B------:R-:W-:Y:S05]  /*2d60*/  @!P6 BRA `(.L_x_127) ;  /* 0x00000000001ce947 */ /* 0x000fea0003800000 */
[----:B0-2---:R-:W-:Y:S04]  /*2d70*/  LDS R0, [R14+UR4] ;  /* 0x000000040e007984 */ /* 0x005fe80008000800 */
[----:B------:R-:W0:Y:S02]  /*2d80*/  LDS R13, [R5+UR4] ;  /* 0x00000004050d7984 */ /* 0x000e240008000800 */
[----:B0-----:R-:W-:-:S13]  /*2d90*/  ISETP.GT.AND P6, PT, R0, R13, PT ;  /* 0x0000000d0000720c */ /* 0x001fda0003fc4270 */
[----:B------:R-:W-:Y:S05]  /*2da0*/  @!P6 BRA `(.L_x_126) ;  /* 0x000000000020e947 */ /* 0x000fea0003800000 */
[----:B------:R4:W-:Y:S04]  /*2db0*/  STS [R5+UR4], R0 ;  /* 0x0000000005007988 */ /* 0x0009e80008000804 */
[----:B------:R4:W-:Y:S01]  /*2dc0*/  STS [R14+UR4], R13 ;  /* 0x0000000d0e007988 */ /* 0x0009e20008000804 */
[----:B------:R-:W-:Y:S05]  /*2dd0*/  BRA `(.L_x_126) ;  /* 0x0000000000147947 */ /* 0x000fea0003800000 */
.L_x_127:
[----:B0-2---:R-:W-:Y:S04]  /*2de0*/  LDS R13, [R5+UR4] ;  /* 0x00000004050d7984 */ /* 0x005fe80008000800 */
[----:B------:R-:W0:Y:S02]  /*2df0*/  LDS R0, [R14+UR4] ;  /* 0x000000040e007984 */ /* 0x000e240008000800 */
[----:B0-----:R-:W-:-:S13]  /*2e00*/  ISETP.GT.AND P6, PT, R13, R0, PT ;  /* 0x000000000d00720c */ /* 0x001fda0003fc4270 */
[----:B------:R3:W-:Y:S04]  /*2e10*/  @P6 STS [R5+UR4], R0 ;  /* 0x0000000005006988 */ /* 0x0007e80008000804 */
[----:B------:R3:W-:Y:S02]  /*2e20*/  @P6 STS [R14+UR4], R13 ;  /* 0x0000000d0e006988 */ /* 0x0007e40008000804 */
.L_x_126:
[----:B------:R-:W-:Y:S05]  /*2e30*/  BSYNC.RECONVERGENT B0 ;  /* 0x0000000000007941 */ /* 0x000fea0003800200 */
.L_x_125:
[----:B------:R-:W-:Y:S01]  /*2e40*/  BAR.SYNC.DEFER_BLOCKING 0x0 ;  /* 0x0000000000007b1d */ /* 0x000fe20000010000 */
[----:B------:R-:W-:-:S05]  /*2e50*/  ISETP.NE.AND P6, PT, R16, RZ, PT ;  /* 0x000000ff1000720c */ /* 0x000fca0003fc5270 */
[----:B------:R-:W-:Y:S08]  /*2e60*/  BSSY.RECONVERGENT B0, `(.L_x_128) ;  /* 0x0000010000007945 */ /* 0x000ff00003800200 */
[----:B------:R-:W-:Y:S05]  /*2e70*/  @!P6 BRA `(.L_x_129) ;  /* 0x000000000038e947 */ /* 0x000fea0003800000 */
[----:B------:R-:W-:-:S13]  /*2e80*/  ISETP.NE.AND P6, PT, R17, RZ, PT ;  /* 0x000000ff1100720c */ /* 0x000fda0003fc5270 */
[----:B------:R-:W-:Y:S05]  /*2e90*/  @!P6 BRA `(.L_x_130) ;  /* 0x00000000001ce947 */ /* 0x000fea0003800000 */
[----:B0-234-:R-:W-:Y:S04]  /*2ea0*/  LDS R0, [R12+UR4] ;  /* 0x000000040c007984 */ /* 0x01dfe80008000800 */
[----:B------:R-:W0:Y:S02]  /*2eb0*/  LDS R13, [R5+UR4] ;  /* 0x00000004050d7984 */ /* 0x000e240008000800 */
[----:B0-----:R-:W-:-:S13]  /*2ec0*/  ISETP.GT.AND P6, PT, R0, R13, PT ;  /* 0x0000000d0000720c */ /* 0x001fda0003fc4270 */
[----:B------:R-:W-:Y:S05]  /*2ed0*/  @!P6 BRA `(.L_x_129) ;  /* 0x000000000020e947 */ /* 0x000fea0003800000 */
[----:B------:R0:W-:Y:S04]  /*2ee0*/  STS [R5+UR4], R0 ;  /* 0x0000000005007988 */ /* 0x0001e80008000804 */
[----:B------:R0:W-:Y:S01]  /*2ef0*/  STS [R12+UR4], R13 ;  /* 0x0000000d0c007988 */ /* 0x0001e20008000804 */
[----:B------:R-:W-:Y:S05]  /*2f00*/  BRA `(.L_x_129) ;  /* 0x0000000000147947 */ /* 0x000fea0003800000 */
.L_x_130:
[----:B0-234-:R-:W-:Y:S04]  /*2f10*/  LDS R13, [R5+UR4] ;  /* 0x00000004050d7984 */ /* 0x01dfe80008000800 */
[----:B------:R-:W0:Y:S02]  /*2f20*/  LDS R0, [R12+UR4] ;  /* 0x000000040c007984 */ /* 0x000e240008000800 */
[----:B0-----:R-:W-:-:S13]  /*2f30*/  ISETP.GT.AND P6, PT, R13, R0, PT ;  /* 0x000000000d00720c */ /* 0x001fda0003fc4270 */
[----:B------:R0:W-:Y:S04]  /*2f40*/  @P6 STS [R5+UR4], R0 ;  /* 0x0000000005006988 */ /* 0x0001e80008000804 */
[----:B------:R0:W-:Y:S02]  /*2f50*/  @P6 STS [R12+UR4], R13 ;  /* 0x0000000d0c006988 */ /* 0x0001e40008000804 */
.L_x_129:
[----:B------:R-:W-:Y:S05]  /*2f60*/  BSYNC.RECONVERGENT B0 ;  /* 0x0000000000007941 */ /* 0x000fea0003800200 */
.L_x_128:
[----:B------:R-:W-:Y:S06]  /*2f70*/  BAR.SYNC.DEFER_BLOCKING 0x0 ;  /* 0x0000000000007b1d */ /* 0x000fec0000010000 */
[----:B------:R-:W-:Y:S04]  /*2f80*/  BSSY.RECONVERGENT B0, `(.L_x_131) ;  /* 0x0000010000007945 */ /* 0x000fe80003800200 */
        /* <DEDUP_REMOVED lines=10> */
.L_x_133:
[----:B0-234-:R-:W-:Y:S04]  /*3030*/  LDS R0, [R5+UR4] ;  /* 0x0000000405007984 */ /* 0x01dfe80008000800 */
[----:B------:R-:W0:Y:S02]  /*3040*/  LDS R12, [R11+UR4] ;  /* 0x000000040b0c7984 */ /* 0x000e240008000800 */
[----:B0-----:R-:W-:-:S13]  /*3050*/  ISETP.GT.AND P5, PT, R0, R12, PT ;  /* 0x0000000c0000720c */ /* 0x001fda0003fa4270 */
[----:B------:R0:W-:Y:S04]  /*3060*/  @P5 STS [R5+UR4], R12 ;  /* 0x0000000c05005988 */ /* 0x0001e80008000804 */
[----:B------:R0:W-:Y:S02]  /*3070*/  @P5 STS [R11+UR4], R0 ;  /* 0x000000000b005988 */ /* 0x0001e40008000804 */
.L_x_132:
[----:B------:R-:W-:Y:S05]  /*3080*/  BSYNC.RECONVERGENT B0 ;  /* 0x0000000000007941 */ /* 0x000fea0003800200 */
.L_x_131:
        /* <DEDUP_REMOVED lines=12> */
.L_x_136:
[----:B0-----:R-:W-:Y:S04]  /*3150*/  LDS R11, [R5+UR4] ;  /* 0x00000004050b7984 */ /* 0x001fe80008000800 */
[----:B--234-:R-:W0:Y:S02]  /*3160*/  LDS R0, [R10+UR4] ;  /* 0x000000040a007984 */ /* 0x01ce240008000800 */
[----:B0-----:R-:W-:-:S13]  /*3170*/  ISETP.GT.AND P4, PT, R11, R0, PT ;  /* 0x000000000b00720c */ /* 0x001fda0003f84270 */
[----:B------:R0:W-:Y:S04]  /*3180*/  @P4 STS [R5+UR4], R0 ;  /* 0x0000000005004988 */ /* 0x0001e80008000804 */
[----:B------:R0:W-:Y:S02]  /*3190*/  @P4 STS [R10+UR4], R11 ;  /* 0x0000000b0a004988 */ /* 0x0001e40008000804 */
.L_x_135:
[----:B------:R-:W-:Y:S05]  /*31a0*/  BSYNC.RECONVERGENT B0 ;  /* 0x0000000000007941 */ /* 0x000fea0003800200 */
.L_x_134:
        /* <DEDUP_REMOVED lines=12> */
.L_x_139:
[----:B0-234-:R-:W-:Y:S04]  /*3270*/  LDS R0, [R5+UR4] ;  /* 0x0000000405007984 */ /* 0x01dfe80008000800 */
[----:B------:R-:W0:Y:S02]  /*3280*/  LDS R10, [R9+UR4] ;  /* 0x00000004090a7984 */ /* 0x000e240008000800 */
[----:B0-----:R-:W-:-:S13]  /*3290*/  ISETP.GT.AND P3, PT, R0, R10, PT ;  /* 0x0000000a0000720c */ /* 0x001fda0003f64270 */
[----:B------:R0:W-:Y:S04]  /*32a0*/  @P3 STS [R5+UR4], R10 ;  /* 0x0000000a05003988 */ /* 0x0001e80008000804 */
[----:B------:R0:W-:Y:S02]  /*32b0*/  @P3 STS [R9+UR4], R0 ;  /* 0x0000000009003988 */ /* 0x0001e40008000804 */
.L_x_138:
[----:B------:R-:W-:Y:S05]  /*32c0*/  BSYNC.RECONVERGENT B0 ;  /* 0x0000000000007941 */ /* 0x000fea0003800200 */
.L_x_137:
        /* <DEDUP_REMOVED lines=12> */
.L_x_142:
[----:B0-----:R-:W-:Y:S04]  /*3390*/  LDS R9, [R5+UR4] ;  /* 0x0000000405097984 */ /* 0x001fe80008000800 */
[----:B--234-:R-:W0:Y:S02]  /*33a0*/  LDS R0, [R8+UR4] ;  /* 0x0000000408007984 */ /* 0x01ce240008000800 */
[----:B0-----:R-:W-:-:S13]  /*33b0*/  ISETP.GT.AND P2, PT, R9, R0, PT ;  /* 0x000000000900720c */ /* 0x001fda0003f44270 */
[----:B------:R0:W-:Y:S04]  /*33c0*/  @P2 STS [R5+UR4], R0 ;  /* 0x0000000005002988 */ /* 0x0001e80008000804 */
[----:B------:R0:W-:Y:S02]  /*33d0*/  @P2 STS [R8+UR4], R9 ;  /* 0x0000000908002988 */ /* 0x0001e40008000804 */
.L_x_141:
[----:B------:R-:W-:Y:S05]  /*33e0*/  BSYNC.RECONVERGENT B0 ;  /* 0x0000000000007941 */ /* 0x000fea0003800200 */
.L_x_140:
        /* <DEDUP_REMOVED lines=12> */
.L_x_145:
[----:B0-234-:R-:W-:Y:S04]  /*34b0*/  LDS R0, [R5+UR4] ;  /* 0x0000000405007984 */ /* 0x01dfe80008000800 */
[----:B------:R-:W0:Y:S02]  /*34c0*/  LDS R8, [R7+UR4] ;  /* 0x0000000407087984 */ /* 0x000e240008000800 */
[----:B0-----:R-:W-:-:S13]  /*34d0*/  ISETP.GT.AND P1, PT, R0, R8, PT ;  /* 0x000000080000720c */ /* 0x001fda0003f24270 */
[----:B------:R0:W-:Y:S04]  /*34e0*/  @P1 STS [R5+UR4], R8 ;  /* 0x0000000805001988 */ /* 0x0001e80008000804 */
[----:B------:R0:W-:Y:S02]  /*34f0*/  @P1 STS [R7+UR4], R0 ;  /* 0x0000000007001988 */ /* 0x0001e40008000804 */
.L_x_144:
[----:B------:R-:W-:Y:S05]  /*3500*/  BSYNC.RECONVERGENT B0 ;  /* 0x0000000000007941 */ /* 0x000fea0003800200 */
.L_x_143:
        /* <DEDUP_REMOVED lines=12> */
.L_x_148:
[----:B0-----:R-:W-:Y:S04]  /*35d0*/  LDS R7, [R5+UR4] ;  /* 0x0000000405077984 */ /* 0x001fe80008000800 */
[----:B--234-:R-:W0:Y:S02]  /*35e0*/  LDS R0, [R6+UR4] ;  /* 0x0000000406007984 */ /* 0x01ce240008000800 */
[----:B0-----:R-:W-:-:S13]  /*35f0*/  ISETP.GT.AND P0, PT, R7, R0, PT ;  /* 0x000000000700720c */ /* 0x001fda0003f04270 */
[----:B------:R0:W-:Y:S04]  /*3600*/  @P0 STS [R5+UR4], R0 ;  /* 0x0000000005000988 */ /* 0x0001e80008000804 */
[----:B------:R0:W-:Y:S02]  /*3610*/  @P0 STS [R6+UR4], R7 ;  /* 0x0000000706000988 */ /* 0x0001e40008000804 */
.L_x_147:
[----:B------:R-:W-:Y:S05]  /*3620*/  BSYNC.RECONVERGENT B0 ;  /* 0x0000000000007941 */ /* 0x000fea0003800200 */
.L_x_146:
[----:B------:R-:W-:Y:S01]  /*3630*/  BAR.SYNC.DEFER_BLOCKING 0x0 ;  /* 0x0000000000007b1d */ /* 0x000fe20000010000 */
[----:B------:R-:W-:-:S13]  /*3640*/  ISETP.GT.U32.AND P0, PT, R4, 0x7ffff, PT ;  /* 0x0007ffff0400780c */ /* 0x000fda0003f04070 */
[----:B------:R-:W-:Y:S05]  /*3650*/  @P0 EXIT ;  /* 0x000000000000094d */ /* 0x000fea0003800000 */
[----:B01234-:R-:W0:Y:S04]  /*3660*/  LDS R5, [R5+UR4] ;  /* 0x0000000405057984 */ /* 0x01fe280008000800 */
[----:B0-----:R-:W-:Y:S01]  /*3670*/  STG.E desc[UR6][R2.64], R5 ;  /* 0x0000000502007986 */ /* 0x001fe2000c101906 */
[----:B------:R-:W-:Y:S05]  /*3680*/  EXIT ;  /* 0x000000000000794d */ /* 0x000fea0003800000 */
.L_x_149:
        /* <DEDUP_REMOVED lines=15> */
.L_x_150:


//--------------------- .nv.shared.reserved.0     --------------------------
	.section	.nv.shared.reserved.0,"aw",@nobits
	.weak		__nv_reservedSMEM_offset_0_alias
	.size		__nv_reservedSMEM_offset_0_alias, 0, 64
	.other		__nv_reservedSMEM_offset_0_alias,@"STO_CUDA_RESERVED_SHARED STV_DEFAULT"
__nv_reservedSMEM_offset_0_alias:
	.zero		0
	.zero		64


//--------------------- .nv.shared._Z12bitonic_sortPi --------------------------
	.section	.nv.shared._Z12bitonic_sortPi,"aw",@nobits
	.sectionflags	@""
	.align	4
.nv.shared._Z12bitonic_sortPi:
	.zero		3072


//--------------------- .nv.constant0._Z8pcm_sortPiS_ --------------------------
	.section	.nv.constant0._Z8pcm_sortPiS_,"a",@progbits
	.sectionflags	@""
	.align	4
.nv.constant0._Z8pcm_sortPiS_:
	.zero		912


//--------------------- .nv.constant0._Z12bitonic_sortPi --------------------------
	.section	.nv.constant0._Z12bitonic_sortPi,"a",@progbits
	.sectionflags	@""
	.align	4
.nv.constant0._Z12bitonic_sortPi:
	.zero		904


//--------------------- SYMBOLS --------------------------

	.type		.nv.reservedSmem.offset0,@object
	.size		.nv.reservedSmem.offset0,0x4
	.type		.nv.reservedSmem.cap,@object
	.size		.nv.reservedSmem.cap,0x4
